//
// Generated by NVIDIA NVVM Compiler
//
// Compiler Build ID: CL-36424714
// Cuda compilation tools, release 13.0, V13.0.88
// Based on NVVM 20.0.0
//

.version 9.0
.target sm_100
.address_size 64

	// .globl	_Z13ft_mul_kernelPfPKfS1_iPKj
.global .align 1 .b8 _ZN34_INTERNAL_c9752da1_4_k_cu_f9e5a9e84cuda3std3__45__cpo5beginE[1];
.global .align 1 .b8 _ZN34_INTERNAL_c9752da1_4_k_cu_f9e5a9e84cuda3std3__45__cpo3endE[1];
.global .align 1 .b8 _ZN34_INTERNAL_c9752da1_4_k_cu_f9e5a9e84cuda3std3__45__cpo6cbeginE[1];
.global .align 1 .b8 _ZN34_INTERNAL_c9752da1_4_k_cu_f9e5a9e84cuda3std3__45__cpo4cendE[1];
.global .align 1 .b8 _ZN34_INTERNAL_c9752da1_4_k_cu_f9e5a9e84cuda3std3__45__cpo6rbeginE[1];
.global .align 1 .b8 _ZN34_INTERNAL_c9752da1_4_k_cu_f9e5a9e84cuda3std3__45__cpo4rendE[1];
.global .align 1 .b8 _ZN34_INTERNAL_c9752da1_4_k_cu_f9e5a9e84cuda3std3__45__cpo7crbeginE[1];
.global .align 1 .b8 _ZN34_INTERNAL_c9752da1_4_k_cu_f9e5a9e84cuda3std3__45__cpo5crendE[1];
.global .align 1 .b8 _ZN34_INTERNAL_c9752da1_4_k_cu_f9e5a9e84cuda3std3__436_GLOBAL__N__c9752da1_4_k_cu_f9e5a9e86ignoreE[1];
.global .align 1 .b8 _ZN34_INTERNAL_c9752da1_4_k_cu_f9e5a9e84cuda3std3__419piecewise_constructE[1];
.global .align 1 .b8 _ZN34_INTERNAL_c9752da1_4_k_cu_f9e5a9e84cuda3std3__48in_placeE[1];
.global .align 1 .b8 _ZN34_INTERNAL_c9752da1_4_k_cu_f9e5a9e84cuda3std3__420unreachable_sentinelE[1];
.global .align 1 .b8 _ZN34_INTERNAL_c9752da1_4_k_cu_f9e5a9e84cuda3std3__47nulloptE[1];
.global .align 1 .b8 _ZN34_INTERNAL_c9752da1_4_k_cu_f9e5a9e84cuda3std3__48unexpectE[1];
.global .align 1 .b8 _ZN34_INTERNAL_c9752da1_4_k_cu_f9e5a9e84cuda3std6ranges3__45__cpo4swapE[1];
.global .align 1 .b8 _ZN34_INTERNAL_c9752da1_4_k_cu_f9e5a9e84cuda3std6ranges3__45__cpo9iter_moveE[1];
.global .align 1 .b8 _ZN34_INTERNAL_c9752da1_4_k_cu_f9e5a9e84cuda3std6ranges3__45__cpo5beginE[1];
.global .align 1 .b8 _ZN34_INTERNAL_c9752da1_4_k_cu_f9e5a9e84cuda3std6ranges3__45__cpo3endE[1];
.global .align 1 .b8 _ZN34_INTERNAL_c9752da1_4_k_cu_f9e5a9e84cuda3std6ranges3__45__cpo6cbeginE[1];
.global .align 1 .b8 _ZN34_INTERNAL_c9752da1_4_k_cu_f9e5a9e84cuda3std6ranges3__45__cpo4cendE[1];
.global .align 1 .b8 _ZN34_INTERNAL_c9752da1_4_k_cu_f9e5a9e84cuda3std6ranges3__45__cpo7advanceE[1];
.global .align 1 .b8 _ZN34_INTERNAL_c9752da1_4_k_cu_f9e5a9e84cuda3std6ranges3__45__cpo9iter_swapE[1];
.global .align 1 .b8 _ZN34_INTERNAL_c9752da1_4_k_cu_f9e5a9e84cuda3std6ranges3__45__cpo4nextE[1];
.global .align 1 .b8 _ZN34_INTERNAL_c9752da1_4_k_cu_f9e5a9e84cuda3std6ranges3__45__cpo4prevE[1];
.global .align 1 .b8 _ZN34_INTERNAL_c9752da1_4_k_cu_f9e5a9e84cuda3std6ranges3__45__cpo4dataE[1];
.global .align 1 .b8 _ZN34_INTERNAL_c9752da1_4_k_cu_f9e5a9e84cuda3std6ranges3__45__cpo5cdataE[1];
.global .align 1 .b8 _ZN34_INTERNAL_c9752da1_4_k_cu_f9e5a9e84cuda3std6ranges3__45__cpo4sizeE[1];
.global .align 1 .b8 _ZN34_INTERNAL_c9752da1_4_k_cu_f9e5a9e84cuda3std6ranges3__45__cpo5ssizeE[1];
.global .align 1 .b8 _ZN34_INTERNAL_c9752da1_4_k_cu_f9e5a9e84cuda3std6ranges3__45__cpo8distanceE[1];
.global .align 1 .b8 _ZN34_INTERNAL_c9752da1_4_k_cu_f9e5a9e86thrust24THRUST_300001_SM_1000_NS8cuda_cub3parE[1];
.global .align 1 .b8 _ZN34_INTERNAL_c9752da1_4_k_cu_f9e5a9e86thrust24THRUST_300001_SM_1000_NS8cuda_cub10par_nosyncE[1];
.global .align 1 .b8 _ZN34_INTERNAL_c9752da1_4_k_cu_f9e5a9e86thrust24THRUST_300001_SM_1000_NS6system6detail10sequential3seqE[1];
.global .align 1 .b8 _ZN34_INTERNAL_c9752da1_4_k_cu_f9e5a9e86thrust24THRUST_300001_SM_1000_NS12placeholders2_1E[1];
.global .align 1 .b8 _ZN34_INTERNAL_c9752da1_4_k_cu_f9e5a9e86thrust24THRUST_300001_SM_1000_NS12placeholders2_2E[1];
.global .align 1 .b8 _ZN34_INTERNAL_c9752da1_4_k_cu_f9e5a9e86thrust24THRUST_300001_SM_1000_NS12placeholders2_3E[1];
.global .align 1 .b8 _ZN34_INTERNAL_c9752da1_4_k_cu_f9e5a9e86thrust24THRUST_300001_SM_1000_NS12placeholders2_4E[1];
.global .align 1 .b8 _ZN34_INTERNAL_c9752da1_4_k_cu_f9e5a9e86thrust24THRUST_300001_SM_1000_NS12placeholders2_5E[1];
.global .align 1 .b8 _ZN34_INTERNAL_c9752da1_4_k_cu_f9e5a9e86thrust24THRUST_300001_SM_1000_NS12placeholders2_6E[1];
.global .align 1 .b8 _ZN34_INTERNAL_c9752da1_4_k_cu_f9e5a9e86thrust24THRUST_300001_SM_1000_NS12placeholders2_7E[1];
.global .align 1 .b8 _ZN34_INTERNAL_c9752da1_4_k_cu_f9e5a9e86thrust24THRUST_300001_SM_1000_NS12placeholders2_8E[1];
.global .align 1 .b8 _ZN34_INTERNAL_c9752da1_4_k_cu_f9e5a9e86thrust24THRUST_300001_SM_1000_NS12placeholders2_9E[1];
.global .align 1 .b8 _ZN34_INTERNAL_c9752da1_4_k_cu_f9e5a9e86thrust24THRUST_300001_SM_1000_NS12placeholders3_10E[1];
.global .align 1 .b8 _ZN34_INTERNAL_c9752da1_4_k_cu_f9e5a9e86thrust24THRUST_300001_SM_1000_NS3seqE[1];

.visible .entry _Z13ft_mul_kernelPfPKfS1_iPKj(
	.param .u64 .ptr .align 1 _Z13ft_mul_kernelPfPKfS1_iPKj_param_0,
	.param .u64 .ptr .align 1 _Z13ft_mul_kernelPfPKfS1_iPKj_param_1,
	.param .u64 .ptr .align 1 _Z13ft_mul_kernelPfPKfS1_iPKj_param_2,
	.param .u32 _Z13ft_mul_kernelPfPKfS1_iPKj_param_3,
	.param .u64 .ptr .align 1 _Z13ft_mul_kernelPfPKfS1_iPKj_param_4
)
{
	.reg .pred 	%p<37>;
	.reg .b16 	%rs<26>;
	.reg .b32 	%r<356>;
	.reg .b32 	%f<5>;
	.reg .b64 	%rd<63>;

	ld.param.u64 	%rd17, [_Z13ft_mul_kernelPfPKfS1_iPKj_param_0];
	ld.param.u64 	%rd18, [_Z13ft_mul_kernelPfPKfS1_iPKj_param_1];
	ld.param.u64 	%rd19, [_Z13ft_mul_kernelPfPKfS1_iPKj_param_2];
	ld.param.u32 	%r85, [_Z13ft_mul_kernelPfPKfS1_iPKj_param_3];
	ld.param.u64 	%rd20, [_Z13ft_mul_kernelPfPKfS1_iPKj_param_4];
	cvta.to.global.u64 	%rd1, %rd20;
	mov.u32 	%r86, %ctaid.x;
	mov.u32 	%r87, %ntid.x;
	mov.u32 	%r88, %tid.x;
	mad.lo.s32 	%r1, %r86, %r87, %r88;
	mov.u32 	%r89, %ctaid.y;
	mov.u32 	%r90, %ntid.y;
	mov.u32 	%r91, %tid.y;
	mad.lo.s32 	%r2, %r89, %r90, %r91;
	setp.lt.s32 	%p1, %r85, 0;
	@%p1 bra 	$L__BB0_52;
	ld.param.u32 	%r317, [_Z13ft_mul_kernelPfPKfS1_iPKj_param_3];
	add.s32 	%r3, %r317, -1;
	cvt.u16.u32 	%rs1, %r317;
	cvta.to.global.u64 	%rd2, %rd18;
	cvta.to.global.u64 	%rd3, %rd19;
	cvta.to.global.u64 	%rd4, %rd17;
	mov.b32 	%r316, 0;
	mov.b16 	%rs22, 0;
	mov.u16 	%rs23, %rs22;
$L__BB0_2:
	setp.eq.s32 	%p2, %r317, 0;
	mov.b64 	%rd60, 0;
	@%p2 bra 	$L__BB0_17;
	sub.s32 	%r95, %r3, %r316;
	setp.lt.u32 	%p3, %r95, 15;
	mov.b32 	%r324, 0;
	mov.u32 	%r329, %r324;
	@%p3 bra 	$L__BB0_6;
	add.s64 	%rd59, %rd1, 32;
	and.b32  	%r324, %r317, 2147483632;
	neg.s32 	%r318, %r324;
	mov.b32 	%r329, 0;
$L__BB0_5:
	.pragma "nounroll";
	ld.global.u32 	%r97, [%rd59+-32];
	add.s32 	%r98, %r97, %r329;
	ld.global.u32 	%r99, [%rd59+-28];
	add.s32 	%r100, %r99, %r98;
	ld.global.u32 	%r101, [%rd59+-24];
	add.s32 	%r102, %r101, %r100;
	ld.global.u32 	%r103, [%rd59+-20];
	add.s32 	%r104, %r103, %r102;
	ld.global.u32 	%r105, [%rd59+-16];
	add.s32 	%r106, %r105, %r104;
	ld.global.u32 	%r107, [%rd59+-12];
	add.s32 	%r108, %r107, %r106;
	ld.global.u32 	%r109, [%rd59+-8];
	add.s32 	%r110, %r109, %r108;
	ld.global.u32 	%r111, [%rd59+-4];
	add.s32 	%r112, %r111, %r110;
	ld.global.u32 	%r113, [%rd59];
	add.s32 	%r114, %r113, %r112;
	ld.global.u32 	%r115, [%rd59+4];
	add.s32 	%r116, %r115, %r114;
	ld.global.u32 	%r117, [%rd59+8];
	add.s32 	%r118, %r117, %r116;
	ld.global.u32 	%r119, [%rd59+12];
	add.s32 	%r120, %r119, %r118;
	ld.global.u32 	%r121, [%rd59+16];
	add.s32 	%r122, %r121, %r120;
	ld.global.u32 	%r123, [%rd59+20];
	add.s32 	%r124, %r123, %r122;
	ld.global.u32 	%r125, [%rd59+24];
	add.s32 	%r126, %r125, %r124;
	ld.global.u32 	%r127, [%rd59+28];
	add.s32 	%r329, %r127, %r126;
	add.s32 	%r318, %r318, 16;
	add.s64 	%rd59, %rd59, 64;
	setp.ne.s32 	%p4, %r318, 0;
	@%p4 bra 	$L__BB0_5;
$L__BB0_6:
	and.b32  	%r128, %r317, 15;
	setp.eq.s32 	%p5, %r128, 0;
	@%p5 bra 	$L__BB0_16;
	sub.s16 	%rs12, %rs1, %rs23;
	cvt.u32.u16 	%r130, %rs12;
	and.b32  	%r15, %r130, 15;
	add.s32 	%r131, %r15, -1;
	setp.lt.u32 	%p6, %r131, 7;
	@%p6 bra 	$L__BB0_9;
	mul.wide.u32 	%rd22, %r324, 4;
	add.s64 	%rd23, %rd1, %rd22;
	ld.global.u32 	%r132, [%rd23];
	add.s32 	%r133, %r132, %r329;
	ld.global.u32 	%r134, [%rd23+4];
	add.s32 	%r135, %r134, %r133;
	ld.global.u32 	%r136, [%rd23+8];
	add.s32 	%r137, %r136, %r135;
	ld.global.u32 	%r138, [%rd23+12];
	add.s32 	%r139, %r138, %r137;
	ld.global.u32 	%r140, [%rd23+16];
	add.s32 	%r141, %r140, %r139;
	ld.global.u32 	%r142, [%rd23+20];
	add.s32 	%r143, %r142, %r141;
	ld.global.u32 	%r144, [%rd23+24];
	add.s32 	%r145, %r144, %r143;
	ld.global.u32 	%r146, [%rd23+28];
	add.s32 	%r329, %r146, %r145;
	add.s32 	%r324, %r324, 8;
$L__BB0_9:
	and.b32  	%r147, %r15, 7;
	setp.eq.s32 	%p7, %r147, 0;
	@%p7 bra 	$L__BB0_16;
	ld.param.u32 	%r314, [_Z13ft_mul_kernelPfPKfS1_iPKj_param_3];
	cvt.u16.u32 	%rs13, %r314;
	sub.s16 	%rs14, %rs13, %rs22;
	cvt.u32.u16 	%r149, %rs14;
	and.b32  	%r150, %r149, 7;
	and.b32  	%r21, %r149, 3;
	add.s32 	%r151, %r150, -1;
	setp.lt.u32 	%p8, %r151, 3;
	@%p8 bra 	$L__BB0_12;
	mul.wide.u32 	%rd24, %r324, 4;
	add.s64 	%rd25, %rd1, %rd24;
	ld.global.u32 	%r152, [%rd25];
	add.s32 	%r153, %r152, %r329;
	ld.global.u32 	%r154, [%rd25+4];
	add.s32 	%r155, %r154, %r153;
	ld.global.u32 	%r156, [%rd25+8];
	add.s32 	%r157, %r156, %r155;
	ld.global.u32 	%r158, [%rd25+12];
	add.s32 	%r329, %r158, %r157;
	add.s32 	%r324, %r324, 4;
$L__BB0_12:
	setp.eq.s32 	%p9, %r21, 0;
	@%p9 bra 	$L__BB0_16;
	mul.wide.u32 	%rd26, %r324, 4;
	add.s64 	%rd8, %rd1, %rd26;
	ld.global.u32 	%r159, [%rd8];
	add.s32 	%r329, %r159, %r329;
	setp.eq.s32 	%p10, %r21, 1;
	@%p10 bra 	$L__BB0_16;
	ld.global.u32 	%r160, [%rd8+4];
	add.s32 	%r329, %r160, %r329;
	setp.eq.s32 	%p11, %r21, 2;
	@%p11 bra 	$L__BB0_16;
	ld.global.u32 	%r161, [%rd8+8];
	add.s32 	%r329, %r161, %r329;
$L__BB0_16:
	cvt.s64.s32 	%rd60, %r329;
$L__BB0_17:
	mov.b32 	%r330, 0;
	mov.b16 	%rs24, 0;
	mov.u16 	%rs25, %rs24;
	mov.u32 	%r331, %r317;
$L__BB0_18:
	setp.lt.s32 	%p12, %r331, 1;
	mov.b64 	%rd61, 0;
	@%p12 bra 	$L__BB0_33;
	add.s32 	%r165, %r316, %r330;
	sub.s32 	%r166, %r3, %r165;
	setp.lt.u32 	%p13, %r166, 15;
	mov.b32 	%r333, 0;
	mov.u32 	%r341, %r333;
	@%p13 bra 	$L__BB0_22;
	and.b32  	%r333, %r331, 2147483632;
	mov.b32 	%r342, 0;
	mov.u32 	%r341, %r342;
$L__BB0_21:
	.pragma "nounroll";
	mul.wide.u32 	%rd28, %r342, 4;
	add.s64 	%rd29, %rd1, %rd28;
	ld.global.u32 	%r168, [%rd29];
	add.s32 	%r169, %r168, %r341;
	ld.global.u32 	%r170, [%rd29+4];
	add.s32 	%r171, %r170, %r169;
	ld.global.u32 	%r172, [%rd29+8];
	add.s32 	%r173, %r172, %r171;
	ld.global.u32 	%r174, [%rd29+12];
	add.s32 	%r175, %r174, %r173;
	ld.global.u32 	%r176, [%rd29+16];
	add.s32 	%r177, %r176, %r175;
	ld.global.u32 	%r178, [%rd29+20];
	add.s32 	%r179, %r178, %r177;
	ld.global.u32 	%r180, [%rd29+24];
	add.s32 	%r181, %r180, %r179;
	ld.global.u32 	%r182, [%rd29+28];
	add.s32 	%r183, %r182, %r181;
	ld.global.u32 	%r184, [%rd29+32];
	add.s32 	%r185, %r184, %r183;
	ld.global.u32 	%r186, [%rd29+36];
	add.s32 	%r187, %r186, %r185;
	ld.global.u32 	%r188, [%rd29+40];
	add.s32 	%r189, %r188, %r187;
	ld.global.u32 	%r190, [%rd29+44];
	add.s32 	%r191, %r190, %r189;
	ld.global.u32 	%r192, [%rd29+48];
	add.s32 	%r193, %r192, %r191;
	ld.global.u32 	%r194, [%rd29+52];
	add.s32 	%r195, %r194, %r193;
	ld.global.u32 	%r196, [%rd29+56];
	add.s32 	%r197, %r196, %r195;
	ld.global.u32 	%r198, [%rd29+60];
	add.s32 	%r341, %r198, %r197;
	add.s32 	%r342, %r342, 16;
	setp.eq.s32 	%p14, %r342, %r333;
	@%p14 bra 	$L__BB0_22;
	bra.uni 	$L__BB0_21;
$L__BB0_22:
	and.b32  	%r199, %r331, 15;
	setp.eq.s32 	%p15, %r199, 0;
	@%p15 bra 	$L__BB0_32;
	add.s16 	%rs17, %rs23, %rs25;
	sub.s16 	%rs18, %rs1, %rs17;
	cvt.u32.u16 	%r201, %rs18;
	and.b32  	%r37, %r201, 15;
	add.s32 	%r202, %r37, -1;
	setp.lt.u32 	%p16, %r202, 7;
	@%p16 bra 	$L__BB0_25;
	mul.wide.u32 	%rd30, %r333, 4;
	add.s64 	%rd31, %rd1, %rd30;
	ld.global.u32 	%r203, [%rd31];
	add.s32 	%r204, %r203, %r341;
	ld.global.u32 	%r205, [%rd31+4];
	add.s32 	%r206, %r205, %r204;
	ld.global.u32 	%r207, [%rd31+8];
	add.s32 	%r208, %r207, %r206;
	ld.global.u32 	%r209, [%rd31+12];
	add.s32 	%r210, %r209, %r208;
	ld.global.u32 	%r211, [%rd31+16];
	add.s32 	%r212, %r211, %r210;
	ld.global.u32 	%r213, [%rd31+20];
	add.s32 	%r214, %r213, %r212;
	ld.global.u32 	%r215, [%rd31+24];
	add.s32 	%r216, %r215, %r214;
	ld.global.u32 	%r217, [%rd31+28];
	add.s32 	%r341, %r217, %r216;
	add.s32 	%r333, %r333, 8;
$L__BB0_25:
	and.b32  	%r218, %r37, 7;
	setp.eq.s32 	%p17, %r218, 0;
	@%p17 bra 	$L__BB0_32;
	ld.param.u32 	%r315, [_Z13ft_mul_kernelPfPKfS1_iPKj_param_3];
	add.s16 	%rs19, %rs22, %rs24;
	cvt.u16.u32 	%rs20, %r315;
	sub.s16 	%rs21, %rs20, %rs19;
	cvt.u32.u16 	%r220, %rs21;
	and.b32  	%r221, %r220, 7;
	and.b32  	%r43, %r220, 3;
	add.s32 	%r222, %r221, -1;
	setp.lt.u32 	%p18, %r222, 3;
	@%p18 bra 	$L__BB0_28;
	mul.wide.u32 	%rd32, %r333, 4;
	add.s64 	%rd33, %rd1, %rd32;
	ld.global.u32 	%r223, [%rd33];
	add.s32 	%r224, %r223, %r341;
	ld.global.u32 	%r225, [%rd33+4];
	add.s32 	%r226, %r225, %r224;
	ld.global.u32 	%r227, [%rd33+8];
	add.s32 	%r228, %r227, %r226;
	ld.global.u32 	%r229, [%rd33+12];
	add.s32 	%r341, %r229, %r228;
	add.s32 	%r333, %r333, 4;
$L__BB0_28:
	setp.eq.s32 	%p19, %r43, 0;
	@%p19 bra 	$L__BB0_32;
	mul.wide.u32 	%rd34, %r333, 4;
	add.s64 	%rd11, %rd1, %rd34;
	ld.global.u32 	%r230, [%rd11];
	add.s32 	%r341, %r230, %r341;
	setp.eq.s32 	%p20, %r43, 1;
	@%p20 bra 	$L__BB0_32;
	ld.global.u32 	%r231, [%rd11+4];
	add.s32 	%r341, %r231, %r341;
	setp.eq.s32 	%p21, %r43, 2;
	@%p21 bra 	$L__BB0_32;
	ld.global.u32 	%r232, [%rd11+8];
	add.s32 	%r341, %r232, %r341;
$L__BB0_32:
	cvt.s64.s32 	%rd61, %r341;
$L__BB0_33:
	sub.s32 	%r233, %r317, %r331;
	setp.eq.s32 	%p22, %r233, 0;
	mov.b64 	%rd62, 0;
	@%p22 bra 	$L__BB0_48;
	add.s32 	%r236, %r330, -1;
	setp.lt.u32 	%p23, %r236, 15;
	mov.b32 	%r347, 0;
	mov.u32 	%r355, %r347;
	@%p23 bra 	$L__BB0_37;
	and.b32  	%r347, %r330, -16;
	mov.b32 	%r344, 0;
	mov.u32 	%r355, %r344;
$L__BB0_36:
	.pragma "nounroll";
	mul.wide.u32 	%rd36, %r344, 4;
	add.s64 	%rd37, %rd1, %rd36;
	ld.global.u32 	%r238, [%rd37];
	add.s32 	%r239, %r238, %r355;
	ld.global.u32 	%r240, [%rd37+4];
	add.s32 	%r241, %r240, %r239;
	ld.global.u32 	%r242, [%rd37+8];
	add.s32 	%r243, %r242, %r241;
	ld.global.u32 	%r244, [%rd37+12];
	add.s32 	%r245, %r244, %r243;
	ld.global.u32 	%r246, [%rd37+16];
	add.s32 	%r247, %r246, %r245;
	ld.global.u32 	%r248, [%rd37+20];
	add.s32 	%r249, %r248, %r247;
	ld.global.u32 	%r250, [%rd37+24];
	add.s32 	%r251, %r250, %r249;
	ld.global.u32 	%r252, [%rd37+28];
	add.s32 	%r253, %r252, %r251;
	ld.global.u32 	%r254, [%rd37+32];
	add.s32 	%r255, %r254, %r253;
	ld.global.u32 	%r256, [%rd37+36];
	add.s32 	%r257, %r256, %r255;
	ld.global.u32 	%r258, [%rd37+40];
	add.s32 	%r259, %r258, %r257;
	ld.global.u32 	%r260, [%rd37+44];
	add.s32 	%r261, %r260, %r259;
	ld.global.u32 	%r262, [%rd37+48];
	add.s32 	%r263, %r262, %r261;
	ld.global.u32 	%r264, [%rd37+52];
	add.s32 	%r265, %r264, %r263;
	ld.global.u32 	%r266, [%rd37+56];
	add.s32 	%r267, %r266, %r265;
	ld.global.u32 	%r268, [%rd37+60];
	add.s32 	%r355, %r268, %r267;
	add.s32 	%r344, %r344, 16;
	setp.ne.s32 	%p24, %r344, %r347;
	@%p24 bra 	$L__BB0_36;
$L__BB0_37:
	and.b32  	%r269, %r330, 15;
	setp.eq.s32 	%p25, %r269, 0;
	@%p25 bra 	$L__BB0_47;
	cvt.u32.u16 	%r271, %rs25;
	and.b32  	%r65, %r271, 15;
	add.s32 	%r272, %r65, -1;
	setp.lt.u32 	%p26, %r272, 7;
	@%p26 bra 	$L__BB0_40;
	mul.wide.u32 	%rd38, %r347, 4;
	add.s64 	%rd39, %rd1, %rd38;
	ld.global.u32 	%r273, [%rd39];
	add.s32 	%r274, %r273, %r355;
	ld.global.u32 	%r275, [%rd39+4];
	add.s32 	%r276, %r275, %r274;
	ld.global.u32 	%r277, [%rd39+8];
	add.s32 	%r278, %r277, %r276;
	ld.global.u32 	%r279, [%rd39+12];
	add.s32 	%r280, %r279, %r278;
	ld.global.u32 	%r281, [%rd39+16];
	add.s32 	%r282, %r281, %r280;
	ld.global.u32 	%r283, [%rd39+20];
	add.s32 	%r284, %r283, %r282;
	ld.global.u32 	%r285, [%rd39+24];
	add.s32 	%r286, %r285, %r284;
	ld.global.u32 	%r287, [%rd39+28];
	add.s32 	%r355, %r287, %r286;
	add.s32 	%r347, %r347, 8;
$L__BB0_40:
	and.b32  	%r288, %r65, 7;
	setp.eq.s32 	%p27, %r288, 0;
	@%p27 bra 	$L__BB0_47;
	cvt.u32.u16 	%r290, %rs24;
	and.b32  	%r291, %r290, 7;
	add.s32 	%r292, %r291, -1;
	setp.lt.u32 	%p28, %r292, 3;
	@%p28 bra 	$L__BB0_43;
	mul.wide.u32 	%rd40, %r347, 4;
	add.s64 	%rd41, %rd1, %rd40;
	ld.global.u32 	%r293, [%rd41];
	add.s32 	%r294, %r293, %r355;
	ld.global.u32 	%r295, [%rd41+4];
	add.s32 	%r296, %r295, %r294;
	ld.global.u32 	%r297, [%rd41+8];
	add.s32 	%r298, %r297, %r296;
	ld.global.u32 	%r299, [%rd41+12];
	add.s32 	%r355, %r299, %r298;
	add.s32 	%r347, %r347, 4;
$L__BB0_43:
	and.b32  	%r301, %r290, 3;
	setp.eq.s32 	%p29, %r301, 0;
	@%p29 bra 	$L__BB0_47;
	mul.wide.u32 	%rd42, %r347, 4;
	add.s64 	%rd14, %rd1, %rd42;
	ld.global.u32 	%r302, [%rd14];
	add.s32 	%r355, %r302, %r355;
	setp.eq.s32 	%p30, %r301, 1;
	@%p30 bra 	$L__BB0_47;
	ld.global.u32 	%r305, [%rd14+4];
	add.s32 	%r355, %r305, %r355;
	setp.eq.s32 	%p31, %r301, 2;
	@%p31 bra 	$L__BB0_47;
	ld.global.u32 	%r308, [%rd14+8];
	add.s32 	%r355, %r308, %r355;
$L__BB0_47:
	cvt.s64.s32 	%rd62, %r355;
$L__BB0_48:
	bar.sync 	0;
	mul.wide.u32 	%rd43, %r331, 4;
	add.s64 	%rd44, %rd1, %rd43;
	ld.global.u32 	%r309, [%rd44];
	mul.wide.s32 	%rd45, %r233, 4;
	add.s64 	%rd46, %rd1, %rd45;
	ld.global.u32 	%r311, [%rd46];
	bar.sync 	0;
	setp.ge.u32 	%p32, %r1, %r309;
	setp.ge.u32 	%p33, %r2, %r311;
	or.pred  	%p34, %p32, %p33;
	@%p34 bra 	$L__BB0_50;
	cvt.u64.u32 	%rd47, %r1;
	add.s64 	%rd48, %rd61, %rd47;
	shl.b64 	%rd49, %rd48, 2;
	add.s64 	%rd50, %rd2, %rd49;
	ld.global.nc.f32 	%f1, [%rd50];
	cvt.u64.u32 	%rd51, %r2;
	add.s64 	%rd52, %rd62, %rd51;
	shl.b64 	%rd53, %rd52, 2;
	add.s64 	%rd54, %rd3, %rd53;
	ld.global.nc.f32 	%f2, [%rd54];
	mad.lo.s32 	%r312, %r311, %r1, %r2;
	cvt.u64.u32 	%rd55, %r312;
	add.s64 	%rd56, %rd60, %rd55;
	shl.b64 	%rd57, %rd56, 2;
	add.s64 	%rd58, %rd4, %rd57;
	ld.global.f32 	%f3, [%rd58];
	fma.rn.f32 	%f4, %f1, %f2, %f3;
	st.global.f32 	[%rd58], %f4;
$L__BB0_50:
	bar.sync 	0;
	add.s32 	%r331, %r331, -1;
	add.s32 	%r82, %r330, 1;
	setp.ne.s32 	%p35, %r330, %r317;
	add.s16 	%rs25, %rs25, 1;
	add.s16 	%rs24, %rs24, 1;
	mov.u32 	%r330, %r82;
	@%p35 bra 	$L__BB0_18;
	setp.ne.s32 	%p36, %r317, 0;
	add.s32 	%r317, %r317, -1;
	add.s32 	%r316, %r316, 1;
	add.s16 	%rs23, %rs23, 1;
	add.s16 	%rs22, %rs22, 1;
	@%p36 bra 	$L__BB0_2;
$L__BB0_52:
	ret;

}
	// .globl	_ZN3cub18CUB_300001_SM_10006detail11EmptyKernelIvEEvv
.visible .entry _ZN3cub18CUB_300001_SM_10006detail11EmptyKernelIvEEvv()
{


	ret;

}
	// .globl	_ZN3cub18CUB_300001_SM_10006detail8for_each13static_kernelINS2_12policy_hub_t12policy_500_tEmN6thrust24THRUST_300001_SM_1000_NS8cuda_cub20__uninitialized_fill7functorINS7_10device_ptrIfEEfEEEEvT0_T1_
.visible .entry _ZN3cub18CUB_300001_SM_10006detail8for_each13static_kernelINS2_12policy_hub_t12policy_500_tEmN6thrust24THRUST_300001_SM_1000_NS8cuda_cub20__uninitialized_fill7functorINS7_10device_ptrIfEEfEEEEvT0_T1_(
	.param .u64 _ZN3cub18CUB_300001_SM_10006detail8for_each13static_kernelINS2_12policy_hub_t12policy_500_tEmN6thrust24THRUST_300001_SM_1000_NS8cuda_cub20__uninitialized_fill7functorINS7_10device_ptrIfEEfEEEEvT0_T1__param_0,
	.param .align 8 .b8 _ZN3cub18CUB_300001_SM_10006detail8for_each13static_kernelINS2_12policy_hub_t12policy_500_tEmN6thrust24THRUST_300001_SM_1000_NS8cuda_cub20__uninitialized_fill7functorINS7_10device_ptrIfEEfEEEEvT0_T1__param_1[16]
)
.maxntid 256
{
	.reg .pred 	%p<4>;
	.reg .b16 	%rs<5>;
	.reg .b32 	%r<10>;
	.reg .b32 	%f<3>;
	.reg .b64 	%rd<16>;

	ld.param.f32 	%f2, [_ZN3cub18CUB_300001_SM_10006detail8for_each13static_kernelINS2_12policy_hub_t12policy_500_tEmN6thrust24THRUST_300001_SM_1000_NS8cuda_cub20__uninitialized_fill7functorINS7_10device_ptrIfEEfEEEEvT0_T1__param_1+8];
	ld.param.u64 	%rd4, [_ZN3cub18CUB_300001_SM_10006detail8for_each13static_kernelINS2_12policy_hub_t12policy_500_tEmN6thrust24THRUST_300001_SM_1000_NS8cuda_cub20__uninitialized_fill7functorINS7_10device_ptrIfEEfEEEEvT0_T1__param_1];
	ld.param.u64 	%rd5, [_ZN3cub18CUB_300001_SM_10006detail8for_each13static_kernelINS2_12policy_hub_t12policy_500_tEmN6thrust24THRUST_300001_SM_1000_NS8cuda_cub20__uninitialized_fill7functorINS7_10device_ptrIfEEfEEEEvT0_T1__param_0];
	mov.u32 	%r7, %ctaid.x;
	mul.wide.u32 	%rd1, %r7, 512;
	sub.s64 	%rd2, %rd5, %rd1;
	setp.lt.u64 	%p1, %rd2, 512;
	@%p1 bra 	$L__BB2_2;
	mov.u32 	%r9, %tid.x;
	cvta.to.global.u64 	%rd11, %rd4;
	cvt.u64.u32 	%rd12, %r9;
	add.s64 	%rd13, %rd1, %rd12;
	shl.b64 	%rd14, %rd13, 2;
	add.s64 	%rd15, %rd11, %rd14;
	st.global.f32 	[%rd15], %f2;
	st.global.f32 	[%rd15+1024], %f2;
	bra.uni 	$L__BB2_6;
$L__BB2_2:
	cvta.to.global.u64 	%rd6, %rd4;
	mov.u32 	%r1, %tid.x;
	cvt.u64.u32 	%rd7, %r1;
	setp.le.u64 	%p2, %rd2, %rd7;
	add.s64 	%rd8, %rd1, %rd7;
	shl.b64 	%rd9, %rd8, 2;
	add.s64 	%rd3, %rd6, %rd9;
	@%p2 bra 	$L__BB2_4;
	st.global.f32 	[%rd3], %f2;
$L__BB2_4:
	add.s32 	%r8, %r1, 256;
	cvt.u64.u32 	%rd10, %r8;
	setp.le.u64 	%p3, %rd2, %rd10;
	@%p3 bra 	$L__BB2_6;
	st.global.f32 	[%rd3+1024], %f2;
$L__BB2_6:
	ret;

}


// ===== COMPILED SASS (sm_100) =====

	.target	sm_100

	.elftype	@"ET_EXEC"


//--------------------- .note.nv.tkinfo           --------------------------
	.section	.note.nv.tkinfo,"",@"SHT_NOTE"
	.sectionflags	@"SHF_NOTE_NV_TKINFO"
	.tkinfo
        /*0018*/ 	.word	0x00000002
        /*0030*/ 	.string	""
        /*0030*/ 	.string	"ptxas"
        /*0030*/ 	.string	"Cuda compilation tools, release 13.0, V13.0.88"
        /*0030*/ 	.string	"Build cuda_13.0.r13.0/compiler.36424714_0"
        /*0030*/ 	.string	"-arch sm_100 -m 64 "



//--------------------- .note.nv.cuinfo           --------------------------
	.section	.note.nv.cuinfo,"",@"SHT_NOTE"
	.sectionflags	@"SHF_NOTE_NV_CUINFO"
        /*0018*/ 	.short	0x0002
        /*001a*/ 	.short	0x0064
        /*001c*/ 	.short	0x0082
	.zero		2


//--------------------- .nv.info                  --------------------------
	.section	.nv.info,"",@"SHT_CUDA_INFO"
	.align	4


	//----- nvinfo : EIATTR_REGCOUNT
	.align		4
        /*0000*/ 	.byte	0x04, 0x2f
        /*0002*/ 	.short	(.L_44 - .L_43)
	.align		4
.L_43:
        /*0004*/ 	.word	index@(_Z13ft_mul_kernelPfPKfS1_iPKj)
        /*0008*/ 	.word	0x0000001e


	//----- nvinfo : EIATTR_FRAME_SIZE
	.align		4
.L_44:
        /*000c*/ 	.byte	0x04, 0x11
        /*000e*/ 	.short	(.L_46 - .L_45)
	.align		4
.L_45:
        /*0010*/ 	.word	index@(_Z13ft_mul_kernelPfPKfS1_iPKj)
        /*0014*/ 	.word	0x00000000


	//----- nvinfo : EIATTR_REGCOUNT
	.align		4
.L_46:
        /*0018*/ 	.byte	0x04, 0x2f
        /*001a*/ 	.short	(.L_48 - .L_47)
	.align		4
.L_47:
        /*001c*/ 	.word	index@(_ZN3cub18CUB_300001_SM_10006detail11EmptyKernelIvEEvv)
        /*0020*/ 	.word	0x00000004


	//----- nvinfo : EIATTR_FRAME_SIZE
	.align		4
.L_48:
        /*0024*/ 	.byte	0x04, 0x11
        /*0026*/ 	.short	(.L_50 - .L_49)
	.align		4
.L_49:
        /*0028*/ 	.word	index@(_ZN3cub18CUB_300001_SM_10006detail11EmptyKernelIvEEvv)
        /*002c*/ 	.word	0x00000000


	//----- nvinfo : EIATTR_REGCOUNT
	.align		4
.L_50:
        /*0030*/ 	.byte	0x04, 0x2f
        /*0032*/ 	.short	(.L_52 - .L_51)
	.align		4
.L_51:
        /*0034*/ 	.word	index@(_ZN3cub18CUB_300001_SM_10006detail8for_each13static_kernelINS2_12policy_hub_t12policy_500_tEmN6thrust24THRUST_300001_SM_1000_NS8cuda_cub20__uninitialized_fill7functorINS7_10device_ptrIfEEfEEEEvT0_T1_)
        /*0038*/ 	.word	0x00000008


	//----- nvinfo : EIATTR_FRAME_SIZE
	.align		4
.L_52:
        /*003c*/ 	.byte	0x04, 0x11
        /*003e*/ 	.short	(.L_54 - .L_53)
	.align		4
.L_53:
        /*0040*/ 	.word	index@(_ZN3cub18CUB_300001_SM_10006detail8for_each13static_kernelINS2_12policy_hub_t12policy_500_tEmN6thrust24THRUST_300001_SM_1000_NS8cuda_cub20__uninitialized_fill7functorINS7_10device_ptrIfEEfEEEEvT0_T1_)
        /*0044*/ 	.word	0x00000000


	//----- nvinfo : EIATTR_MIN_STACK_SIZE
	.align		4
.L_54:
        /*0048*/ 	.byte	0x04, 0x12
        /*004a*/ 	.short	(.L_56 - .L_55)
	.align		4
.L_55:
        /*004c*/ 	.word	index@(_ZN3cub18CUB_300001_SM_10006detail8for_each13static_kernelINS2_12policy_hub_t12policy_500_tEmN6thrust24THRUST_300001_SM_1000_NS8cuda_cub20__uninitialized_fill7functorINS7_10device_ptrIfEEfEEEEvT0_T1_)
        /*0050*/ 	.word	0x00000000


	//----- nvinfo : EIATTR_MIN_STACK_SIZE
	.align		4
.L_56:
        /*0054*/ 	.byte	0x04, 0x12
        /*0056*/ 	.short	(.L_58 - .L_57)
	.align		4
.L_57:
        /*0058*/ 	.word	index@(_ZN3cub18CUB_300001_SM_10006detail11EmptyKernelIvEEvv)
        /*005c*/ 	.word	0x00000000


	//----- nvinfo : EIATTR_MIN_STACK_SIZE
	.align		4
.L_58:
        /*0060*/ 	.byte	0x04, 0x12
        /*0062*/ 	.short	(.L_60 - .L_59)
	.align		4
.L_59:
        /*0064*/ 	.word	index@(_Z13ft_mul_kernelPfPKfS1_iPKj)
        /*0068*/ 	.word	0x00000000
.L_60:


//--------------------- .nv.compat                --------------------------
	.section	.nv.compat,"",@"SHT_CUDA_COMPAT_INFO"
	.align	4
        /*0000*/ 	.byte	0x02, 0x09, 0x00, 0x00, 0x02, 0x02, 0x01, 0x00, 0x02, 0x05, 0x05, 0x00, 0x03, 0x07, 0x01, 0x01
        /*0010*/ 	.byte	0x02, 0x03, 0x00, 0x00, 0x02, 0x06, 0x01, 0x00, 0x04, 0x0b, 0x08, 0x00, 0x09, 0x00, 0x00, 0x00
        /*0020*/ 	.byte	0x00, 0x00, 0x00, 0x00


//--------------------- .nv.info._ZN3cub18CUB_300001_SM_10006detail8for_each13static_kernelINS2_12policy_hub_t12policy_500_tEmN6thrust24THRUST_300001_SM_1000_NS8cuda_cub20__uninitialized_fill7functorINS7_10device_ptrIfEEfEEEEvT0_T1_ --------------------------
	.section	.nv.info._ZN3cub18CUB_300001_SM_10006detail8for_each13static_kernelINS2_12policy_hub_t12policy_500_tEmN6thrust24THRUST_300001_SM_1000_NS8cuda_cub20__uninitialized_fill7functorINS7_10device_ptrIfEEfEEEEvT0_T1_,"",@"SHT_CUDA_INFO"
	.sectionflags	@""
	.align	4


	//----- nvinfo : EIATTR_CUDA_API_VERSION
	.align		4
        /*0000*/ 	.byte	0x04, 0x37
        /*0002*/ 	.short	(.L_62 - .L_61)
.L_61:
        /*0004*/ 	.word	0x00000082


	//----- nvinfo : EIATTR_KPARAM_INFO
	.align		4
.L_62:
        /*0008*/ 	.byte	0x04, 0x17
        /*000a*/ 	.short	(.L_64 - .L_63)
.L_63:
        /*000c*/ 	.word	0x00000000
        /*0010*/ 	.short	0x0001
        /*0012*/ 	.short	0x0008
        /*0014*/ 	.byte	0x00, 0xf0, 0x41, 0x00


	//----- nvinfo : EIATTR_KPARAM_INFO
	.align		4
.L_64:
        /*0018*/ 	.byte	0x04, 0x17
        /*001a*/ 	.short	(.L_66 - .L_65)
.L_65:
        /*001c*/ 	.word	0x00000000
        /*0020*/ 	.short	0x0000
        /*0022*/ 	.short	0x0000
        /*0024*/ 	.byte	0x00, 0xf0, 0x21, 0x00


	//----- nvinfo : EIATTR_SPARSE_MMA_MASK
	.align		4
.L_66:
        /*0028*/ 	.byte	0x03, 0x50
        /*002a*/ 	.short	0x0000


	//----- nvinfo : EIATTR_MAXREG_COUNT
	.align		4
        /*002c*/ 	.byte	0x03, 0x1b
        /*002e*/ 	.short	0x00ff


	//----- nvinfo : EIATTR_MERCURY_ISA_VERSION
	.align		4
        /*0030*/ 	.byte	0x03, 0x5f
        /*0032*/ 	.short	0x0101


	//----- nvinfo : EIATTR_VRC_CTA_INIT_COUNT
	.align		4
        /*0034*/ 	.byte	0x02, 0x4a
	.zero		1
	.zero		1


	//----- nvinfo : EIATTR_EXIT_INSTR_OFFSETS
	.align		4
        /*0038*/ 	.byte	0x04, 0x1c
        /*003a*/ 	.short	(.L_68 - .L_67)


	//   ....[0]....
.L_67:
        /*003c*/ 	.word	0x00000130


	//   ....[1]....
        /*0040*/ 	.word	0x00000230


	//   ....[2]....
        /*0044*/ 	.word	0x00000260


	//----- nvinfo : EIATTR_MAX_THREADS
	.align		4
.L_68:
        /*0048*/ 	.byte	0x04, 0x05
        /*004a*/ 	.short	(.L_70 - .L_69)
.L_69:
        /*004c*/ 	.word	0x00000100
        /*0050*/ 	.word	0x00000001
        /*0054*/ 	.word	0x00000001


	//----- nvinfo : EIATTR_CBANK_PARAM_SIZE
	.align		4
.L_70:
        /*0058*/ 	.byte	0x03, 0x19
        /*005a*/ 	.short	0x0018


	//----- nvinfo : EIATTR_PARAM_CBANK
	.align		4
        /*005c*/ 	.byte	0x04, 0x0a
        /*005e*/ 	.short	(.L_72 - .L_71)
	.align		4
.L_71:
        /*0060*/ 	.word	index@(.nv.constant0._ZN3cub18CUB_300001_SM_10006detail8for_each13static_kernelINS2_12policy_hub_t12policy_500_tEmN6thrust24THRUST_300001_SM_1000_NS8cuda_cub20__uninitialized_fill7functorINS7_10device_ptrIfEEfEEEEvT0_T1_)
        /*0064*/ 	.short	0x0380
        /*0066*/ 	.short	0x0018


	//----- nvinfo : EIATTR_SW_WAR
	.align		4
.L_72:
        /*0068*/ 	.byte	0x04, 0x36
        /*006a*/ 	.short	(.L_74 - .L_73)
.L_73:
        /*006c*/ 	.word	0x00000008
.L_74:


//--------------------- .nv.info._ZN3cub18CUB_300001_SM_10006detail11EmptyKernelIvEEvv --------------------------
	.section	.nv.info._ZN3cub18CUB_300001_SM_10006detail11EmptyKernelIvEEvv,"",@"SHT_CUDA_INFO"
	.sectionflags	@""
	.align	4


	//----- nvinfo : EIATTR_CUDA_API_VERSION
	.align		4
        /*0000*/ 	.byte	0x04, 0x37
        /*0002*/ 	.short	(.L_76 - .L_75)
.L_75:
        /*0004*/ 	.word	0x00000082


	//----- nvinfo : EIATTR_SPARSE_MMA_MASK
	.align		4
.L_76:
        /*0008*/ 	.byte	0x03, 0x50
        /*000a*/ 	.short	0x0000


	//----- nvinfo : EIATTR_MAXREG_COUNT
	.align		4
        /*000c*/ 	.byte	0x03, 0x1b
        /*000e*/ 	.short	0x00ff


	//----- nvinfo : EIATTR_MERCURY_ISA_VERSION
	.align		4
        /*0010*/ 	.byte	0x03, 0x5f
        /*0012*/ 	.short	0x0101


	//----- nvinfo : EIATTR_VRC_CTA_INIT_COUNT
	.align		4
        /*0014*/ 	.byte	0x02, 0x4a
	.zero		1
	.zero		1


	//----- nvinfo : EIATTR_EXIT_INSTR_OFFSETS
	.align		4
        /*0018*/ 	.byte	0x04, 0x1c
        /*001a*/ 	.short	(.L_78 - .L_77)


	//   ....[0]....
.L_77:
        /*001c*/ 	.word	0x00000010


	//----- nvinfo : EIATTR_SW_WAR
	.align		4
.L_78:
        /*0020*/ 	.byte	0x04, 0x36
        /*0022*/ 	.short	(.L_80 - .L_79)
.L_79:
        /*0024*/ 	.word	0x00000008
.L_80:


//--------------------- .nv.info._Z13ft_mul_kernelPfPKfS1_iPKj --------------------------
	.section	.nv.info._Z13ft_mul_kernelPfPKfS1_iPKj,"",@"SHT_CUDA_INFO"
	.sectionflags	@""
	.align	4


	//----- nvinfo : EIATTR_CUDA_API_VERSION
	.align		4
        /*0000*/ 	.byte	0x04, 0x37
        /*0002*/ 	.short	(.L_82 - .L_81)
.L_81:
        /*0004*/ 	.word	0x00000082


	//----- nvinfo : EIATTR_KPARAM_INFO
	.align		4
.L_82:
        /*0008*/ 	.byte	0x04, 0x17
        /*000a*/ 	.short	(.L_84 - .L_83)
.L_83:
        /*000c*/ 	.word	0x00000000
        /*0010*/ 	.short	0x0004
        /*0012*/ 	.short	0x0020
        /*0014*/ 	.byte	0x00, 0xf5, 0x21, 0x00


	//----- nvinfo : EIATTR_KPARAM_INFO
	.align		4
.L_84:
        /*0018*/ 	.byte	0x04, 0x17
        /*001a*/ 	.short	(.L_86 - .L_85)
.L_85:
        /*001c*/ 	.word	0x00000000
        /*0020*/ 	.short	0x0003
        /*0022*/ 	.short	0x0018
        /*0024*/ 	.byte	0x00, 0xf0, 0x11, 0x00


	//----- nvinfo : EIATTR_KPARAM_INFO
	.align		4
.L_86:
        /*0028*/ 	.byte	0x04, 0x17
        /*002a*/ 	.short	(.L_88 - .L_87)
.L_87:
        /*002c*/ 	.word	0x00000000
        /*0030*/ 	.short	0x0002
        /*0032*/ 	.short	0x0010
        /*0034*/ 	.byte	0x00, 0xf5, 0x21, 0x00


	//----- nvinfo : EIATTR_KPARAM_INFO
	.align		4
.L_88:
        /*0038*/ 	.byte	0x04, 0x17
        /*003a*/ 	.short	(.L_90 - .L_89)
.L_89:
        /*003c*/ 	.word	0x00000000
        /*0040*/ 	.short	0x0001
        /*0042*/ 	.short	0x0008
        /*0044*/ 	.byte	0x00, 0xf5, 0x21, 0x00


	//----- nvinfo : EIATTR_KPARAM_INFO
	.align		4
.L_90:
        /*0048*/ 	.byte	0x04, 0x17
        /*004a*/ 	.short	(.L_92 - .L_91)
.L_91:
        /*004c*/ 	.word	0x00000000
        /*0050*/ 	.short	0x0000
        /*0052*/ 	.short	0x0000
        /*0054*/ 	.byte	0x00, 0xf5, 0x21, 0x00


	//----- nvinfo : EIATTR_SPARSE_MMA_MASK
	.align		4
.L_92:
        /*0058*/ 	.byte	0x03, 0x50
        /*005a*/ 	.short	0x0000


	//----- nvinfo : EIATTR_MAXREG_COUNT
	.align		4
        /*005c*/ 	.byte	0x03, 0x1b
        /*005e*/ 	.short	0x00ff


	//----- nvinfo : EIATTR_NUM_BARRIERS
	.align		4
        /*0060*/ 	.byte	0x02, 0x4c
        /*0062*/ 	.byte	0x01
	.zero		1


	//----- nvinfo : EIATTR_MERCURY_ISA_VERSION
	.align		4
        /*0064*/ 	.byte	0x03, 0x5f
        /*0066*/ 	.short	0x0101


	//----- nvinfo : EIATTR_VRC_CTA_INIT_COUNT
	.align		4
        /*0068*/ 	.byte	0x02, 0x4a
	.zero		1
	.zero		1


	//----- nvinfo : EIATTR_EXIT_INSTR_OFFSETS
	.align		4
        /*006c*/ 	.byte	0x04, 0x1c
        /*006e*/ 	.short	(.L_94 - .L_93)


	//   ....[0]....
.L_93:
        /*0070*/ 	.word	0x00000090


	//   ....[1]....
        /*0074*/ 	.word	0x000016f0


	//----- nvinfo : EIATTR_CRS_STACK_SIZE
	.align		4
.L_94:
        /*0078*/ 	.byte	0x04, 0x1e
        /*007a*/ 	.short	(.L_96 - .L_95)
.L_95:
        /*007c*/ 	.word	0x00000000


	//----- nvinfo : EIATTR_CBANK_PARAM_SIZE
	.align		4
.L_96:
        /*0080*/ 	.byte	0x03, 0x19
        /*0082*/ 	.short	0x0028


	//----- nvinfo : EIATTR_PARAM_CBANK
	.align		4
        /*0084*/ 	.byte	0x04, 0x0a
        /*0086*/ 	.short	(.L_98 - .L_97)
	.align		4
.L_97:
        /*0088*/ 	.word	index@(.nv.constant0._Z13ft_mul_kernelPfPKfS1_iPKj)
        /*008c*/ 	.short	0x0380
        /*008e*/ 	.short	0x0028


	//----- nvinfo : EIATTR_SW_WAR
	.align		4
.L_98:
        /*0090*/ 	.byte	0x04, 0x36
        /*0092*/ 	.short	(.L_100 - .L_99)
.L_99:
        /*0094*/ 	.word	0x00000008
.L_100:


//--------------------- .nv.callgraph             --------------------------
	.section	.nv.callgraph,"",@"SHT_CUDA_CALLGRAPH"
	.align	4
	.sectionentsize	8
	.align		4
        /*0000*/ 	.word	0x00000000
	.align		4
        /*0004*/ 	.word	0xffffffff
	.align		4
        /*0008*/ 	.word	0x00000000
	.align		4
        /*000c*/ 	.word	0xfffffffe
	.align		4
        /*0010*/ 	.word	0x00000000
	.align		4
        /*0014*/ 	.word	0xfffffffd
	.align		4
        /*0018*/ 	.word	0x00000000
	.align		4
        /*001c*/ 	.word	0xfffffffc


//--------------------- .nv.constant4             --------------------------
	.section	.nv.constant4,"a",@progbits
	.align	8
	.align		8
.nv.constant4:
        /*0000*/ 	.dword	_ZN34_INTERNAL_c9752da1_4_k_cu_f9e5a9e84cuda3std3__45__cpo5beginE
	.align		8
        /*0008*/ 	.dword	_ZN34_INTERNAL_c9752da1_4_k_cu_f9e5a9e84cuda3std3__45__cpo3endE
	.align		8
        /*0010*/ 	.dword	_ZN34_INTERNAL_c9752da1_4_k_cu_f9e5a9e84cuda3std3__45__cpo6cbeginE
	.align		8
        /*0018*/ 	.dword	_ZN34_INTERNAL_c9752da1_4_k_cu_f9e5a9e84cuda3std3__45__cpo4cendE
	.align		8
        /*0020*/ 	.dword	_ZN34_INTERNAL_c9752da1_4_k_cu_f9e5a9e84cuda3std3__45__cpo6rbeginE
	.align		8
        /*0028*/ 	.dword	_ZN34_INTERNAL_c9752da1_4_k_cu_f9e5a9e84cuda3std3__45__cpo4rendE
	.align		8
        /*0030*/ 	.dword	_ZN34_INTERNAL_c9752da1_4_k_cu_f9e5a9e84cuda3std3__45__cpo7crbeginE
	.align		8
        /*0038*/ 	.dword	_ZN34_INTERNAL_c9752da1_4_k_cu_f9e5a9e84cuda3std3__45__cpo5crendE
	.align		8
        /*0040*/ 	.dword	_ZN34_INTERNAL_c9752da1_4_k_cu_f9e5a9e84cuda3std3__436_GLOBAL__N__c9752da1_4_k_cu_f9e5a9e86ignoreE
	.align		8
        /*0048*/ 	.dword	_ZN34_INTERNAL_c9752da1_4_k_cu_f9e5a9e84cuda3std3__419piecewise_constructE
	.align		8
        /*0050*/ 	.dword	_ZN34_INTERNAL_c9752da1_4_k_cu_f9e5a9e84cuda3std3__48in_placeE
	.align		8
        /*0058*/ 	.dword	_ZN34_INTERNAL_c9752da1_4_k_cu_f9e5a9e84cuda3std3__420unreachable_sentinelE
	.align		8
        /*0060*/ 	.dword	_ZN34_INTERNAL_c9752da1_4_k_cu_f9e5a9e84cuda3std3__47nulloptE
	.align		8
        /*0068*/ 	.dword	_ZN34_INTERNAL_c9752da1_4_k_cu_f9e5a9e84cuda3std3__48unexpectE
	.align		8
        /*0070*/ 	.dword	_ZN34_INTERNAL_c9752da1_4_k_cu_f9e5a9e84cuda3std6ranges3__45__cpo4swapE
	.align		8
        /*0078*/ 	.dword	_ZN34_INTERNAL_c9752da1_4_k_cu_f9e5a9e84cuda3std6ranges3__45__cpo9iter_moveE
	.align		8
        /*0080*/ 	.dword	_ZN34_INTERNAL_c9752da1_4_k_cu_f9e5a9e84cuda3std6ranges3__45__cpo5beginE
	.align		8
        /*0088*/ 	.dword	_ZN34_INTERNAL_c9752da1_4_k_cu_f9e5a9e84cuda3std6ranges3__45__cpo3endE
	.align		8
        /*0090*/ 	.dword	_ZN34_INTERNAL_c9752da1_4_k_cu_f9e5a9e84cuda3std6ranges3__45__cpo6cbeginE
	.align		8
        /*0098*/ 	.dword	_ZN34_INTERNAL_c9752da1_4_k_cu_f9e5a9e84cuda3std6ranges3__45__cpo4cendE
	.align		8
        /*00a0*/ 	.dword	_ZN34_INTERNAL_c9752da1_4_k_cu_f9e5a9e84cuda3std6ranges3__45__cpo7advanceE
	.align		8
        /*00a8*/ 	.dword	_ZN34_INTERNAL_c9752da1_4_k_cu_f9e5a9e84cuda3std6ranges3__45__cpo9iter_swapE
	.align		8
        /*00b0*/ 	.dword	_ZN34_INTERNAL_c9752da1_4_k_cu_f9e5a9e84cuda3std6ranges3__45__cpo4nextE
	.align		8
        /*00b8*/ 	.dword	_ZN34_INTERNAL_c9752da1_4_k_cu_f9e5a9e84cuda3std6ranges3__45__cpo4prevE
	.align		8
        /*00c0*/ 	.dword	_ZN34_INTERNAL_c9752da1_4_k_cu_f9e5a9e84cuda3std6ranges3__45__cpo4dataE
	.align		8
        /*00c8*/ 	.dword	_ZN34_INTERNAL_c9752da1_4_k_cu_f9e5a9e84cuda3std6ranges3__45__cpo5cdataE
	.align		8
        /*00d0*/ 	.dword	_ZN34_INTERNAL_c9752da1_4_k_cu_f9e5a9e84cuda3std6ranges3__45__cpo4sizeE
	.align		8
        /*00d8*/ 	.dword	_ZN34_INTERNAL_c9752da1_4_k_cu_f9e5a9e84cuda3std6ranges3__45__cpo5ssizeE
	.align		8
        /*00e0*/ 	.dword	_ZN34_INTERNAL_c9752da1_4_k_cu_f9e5a9e84cuda3std6ranges3__45__cpo8distanceE
	.align		8
        /*00e8*/ 	.dword	_ZN34_INTERNAL_c9752da1_4_k_cu_f9e5a9e86thrust24THRUST_300001_SM_1000_NS8cuda_cub3parE
	.align		8
        /*00f0*/ 	.dword	_ZN34_INTERNAL_c9752da1_4_k_cu_f9e5a9e86thrust24THRUST_300001_SM_1000_NS8cuda_cub10par_nosyncE
	.align		8
        /*00f8*/ 	.dword	_ZN34_INTERNAL_c9752da1_4_k_cu_f9e5a9e86thrust24THRUST_300001_SM_1000_NS6system6detail10sequential3seqE
	.align		8
        /*0100*/ 	.dword	_ZN34_INTERNAL_c9752da1_4_k_cu_f9e5a9e86thrust24THRUST_300001_SM_1000_NS12placeholders2_1E
	.align		8
        /*0108*/ 	.dword	_ZN34_INTERNAL_c9752da1_4_k_cu_f9e5a9e86thrust24THRUST_300001_SM_1000_NS12placeholders2_2E
	.align		8
        /*0110*/ 	.dword	_ZN34_INTERNAL_c9752da1_4_k_cu_f9e5a9e86thrust24THRUST_300001_SM_1000_NS12placeholders2_3E
	.align		8
        /*0118*/ 	.dword	_ZN34_INTERNAL_c9752da1_4_k_cu_f9e5a9e86thrust24THRUST_300001_SM_1000_NS12placeholders2_4E
	.align		8
        /*0120*/ 	.dword	_ZN34_INTERNAL_c9752da1_4_k_cu_f9e5a9e86thrust24THRUST_300001_SM_1000_NS12placeholders2_5E
	.align		8
        /*0128*/ 	.dword	_ZN34_INTERNAL_c9752da1_4_k_cu_f9e5a9e86thrust24THRUST_300001_SM_1000_NS12placeholders2_6E
	.align		8
        /*0130*/ 	.dword	_ZN34_INTERNAL_c9752da1_4_k_cu_f9e5a9e86thrust24THRUST_300001_SM_1000_NS12placeholders2_7E
	.align		8
        /*0138*/ 	.dword	_ZN34_INTERNAL_c9752da1_4_k_cu_f9e5a9e86thrust24THRUST_300001_SM_1000_NS12placeholders2_8E
	.align		8
        /*0140*/ 	.dword	_ZN34_INTERNAL_c9752da1_4_k_cu_f9e5a9e86thrust24THRUST_300001_SM_1000_NS12placeholders2_9E
	.align		8
        /*0148*/ 	.dword	_ZN34_INTERNAL_c9752da1_4_k_cu_f9e5a9e86thrust24THRUST_300001_SM_1000_NS12placeholders3_10E
	.align		8
        /*0150*/ 	.dword	_ZN34_INTERNAL_c9752da1_4_k_cu_f9e5a9e86thrust24THRUST_300001_SM_1000_NS3seqE


//--------------------- .text._ZN3cub18CUB_300001_SM_10006detail8for_each13static_kernelINS2_12policy_hub_t12policy_500_tEmN6thrust24THRUST_300001_SM_1000_NS8cuda_cub20__uninitialized_fill7functorINS7_10device_ptrIfEEfEEEEvT0_T1_ --------------------------
	.section	.text._ZN3cub18CUB_300001_SM_10006detail8for_each13static_kernelINS2_12policy_hub_t12policy_500_tEmN6thrust24THRUST_300001_SM_1000_NS8cuda_cub20__uninitialized_fill7functorINS7_10device_ptrIfEEfEEEEvT0_T1_,"ax",@progbits
	.align	128
        .global         _ZN3cub18CUB_300001_SM_10006detail8for_each13static_kernelINS2_12policy_hub_t12policy_500_tEmN6thrust24THRUST_300001_SM_1000_NS8cuda_cub20__uninitialized_fill7functorINS7_10device_ptrIfEEfEEEEvT0_T1_
        .type           _ZN3cub18CUB_300001_SM_10006detail8for_each13static_kernelINS2_12policy_hub_t12policy_500_tEmN6thrust24THRUST_300001_SM_1000_NS8cuda_cub20__uninitialized_fill7functorINS7_10device_ptrIfEEfEEEEvT0_T1_,@function
        .size           _ZN3cub18CUB_300001_SM_10006detail8for_each13static_kernelINS2_12policy_hub_t12policy_500_tEmN6thrust24THRUST_300001_SM_1000_NS8cuda_cub20__uninitialized_fill7functorINS7_10device_ptrIfEEfEEEEvT0_T1_,(.L_x_26 - _ZN3cub18CUB_300001_SM_10006detail8for_each13static_kernelINS2_12policy_hub_t12policy_500_tEmN6thrust24THRUST_300001_SM_1000_NS8cuda_cub20__uninitialized_fill7functorINS7_10device_ptrIfEEfEEEEvT0_T1_)
        .other          _ZN3cub18CUB_300001_SM_10006detail8for_each13static_kernelINS2_12policy_hub_t12policy_500_tEmN6thrust24THRUST_300001_SM_1000_NS8cuda_cub20__uninitialized_fill7functorINS7_10device_ptrIfEEfEEEEvT0_T1_,@"STO_CUDA_ENTRY STV_DEFAULT"
_ZN3cub18CUB_300001_SM_10006detail8for_each13static_kernelINS2_12policy_hub_t12policy_500_tEmN6thrust24THRUST_300001_SM_1000_NS8cuda_cub20__uninitialized_fill7functorINS7_10device_ptrIfEEfEEEEvT0_T1_:
.text._ZN3cub18CUB_300001_SM_10006detail8for_each13static_kernelINS2_12policy_hub_t12policy_500_tEmN6thrust24THRUST_300001_SM_1000_NS8cuda_cub20__uninitialized_fill7functorINS7_10device_ptrIfEEfEEEEvT0_T1_:
[----:B------:R-:W-:Y:S08]  /*0000*/  LDC R1, c[0x0][0x37c] ;  /* 0x0000df00ff017b82 */ /* 0x000ff00000000800 */
[----:B------:R-:W0:Y:S01]  /*0010*/  S2UR UR4, SR_CTAID.X ;  /* 0x00000000000479c3 */ /* 0x000e220000002500 */
[----:B------:R-:W1:Y:S01]  /*0020*/  LDCU.64 UR6, c[0x0][0x380] ;  /* 0x00007000ff0677ac */ /* 0x000e620008000a00 */
[----:B------:R-:W2:Y:S01]  /*0030*/  LDCU.64 UR8, c[0x0][0x358] ;  /* 0x00006b00ff0877ac */ /* 0x000ea20008000a00 */
[----:B0-----:R-:W-:-:S04]  /*0040*/  UIMAD.WIDE.U32 UR4, UR4, 0x200, URZ ;  /* 0x00000200040478a5 */ /* 0x001fc8000f8e00ff */
[----:B-1----:R-:W-:-:S04]  /*0050*/  UIADD3 UR6, UP0, UPT, -UR4, UR6, URZ ;  /* 0x0000000604067290 */ /* 0x002fc8000ff1e1ff */
[----:B------:R-:W-:Y:S02]  /*0060*/  UIADD3.X UR7, UPT, UPT, ~UR5, UR7, URZ, UP0, !UPT ;  /* 0x0000000705077290 */ /* 0x000fe400087fe5ff */
[----:B------:R-:W-:-:S04]  /*0070*/  UISETP.GE.U32.AND UP0, UPT, UR6, 0x200, UPT ;  /* 0x000002000600788c */ /* 0x000fc8000bf06070 */
[----:B------:R-:W-:-:S09]  /*0080*/  UISETP.GE.U32.AND.EX UP0, UPT, UR7, URZ, UPT, UP0 ;  /* 0x000000ff0700728c */ /* 0x000fd2000bf06100 */
[----:B--2---:R-:W-:Y:S05]  /*0090*/  BRA.U !UP0, `(.L_x_0) ;  /* 0x0000000108287547 */ /* 0x004fea000b800000 */
[----:B------:R-:W0:Y:S01]  /*00a0*/  S2R R0, SR_TID.X ;  /* 0x0000000000007919 */ /* 0x000e220000002100 */
[----:B------:R-:W1:Y:S01]  /*00b0*/  LDCU.64 UR6, c[0x0][0x388] ;  /* 0x00007100ff0677ac */ /* 0x000e620008000a00 */
[----:B------:R-:W2:Y:S01]  /*00c0*/  LDC R5, c[0x0][0x390] ;  /* 0x0000e400ff057b82 */ /* 0x000ea20000000800 */
[----:B0-----:R-:W-:-:S05]  /*00d0*/  IADD3 R0, P0, PT, R0, UR4, RZ ;  /* 0x0000000400007c10 */ /* 0x001fca000ff1e0ff */
[----:B------:R-:W-:Y:S01]  /*00e0*/  IMAD.X R3, RZ, RZ, UR5, P0 ;  /* 0x00000005ff037e24 */ /* 0x000fe200080e06ff */
[----:B-1----:R-:W-:-:S04]  /*00f0*/  LEA R2, P0, R0, UR6, 0x2 ;  /* 0x0000000600027c11 */ /* 0x002fc8000f8010ff */
[----:B------:R-:W-:-:S05]  /*0100*/  LEA.HI.X R3, R0, UR7, R3, 0x2, P0 ;  /* 0x0000000700037c11 */ /* 0x000fca00080f1403 */
[----:B--2---:R-:W-:Y:S04]  /*0110*/  STG.E desc[UR8][R2.64], R5 ;  /* 0x0000000502007986 */ /* 0x004fe8000c101908 */
[----:B------:R-:W-:Y:S01]  /*0120*/  STG.E desc[UR8][R2.64+0x400], R5 ;  /* 0x0004000502007986 */ /* 0x000fe2000c101908 */
[----:B------:R-:W-:Y:S05]  /*0130*/  EXIT ;  /* 0x000000000000794d */ /* 0x000fea0003800000 */
.L_x_0:
[----:B------:R-:W0:Y:S01]  /*0140*/  S2R R0, SR_TID.X ;  /* 0x0000000000007919 */ /* 0x000e220000002100 */
[----:B------:R-:W-:Y:S01]  /*0150*/  IMAD.U32 R2, RZ, RZ, UR7 ;  /* 0x00000007ff027e24 */ /* 0x000fe2000f8e00ff */
[----:B------:R-:W1:Y:S01]  /*0160*/  LDCU.64 UR10, c[0x0][0x388] ;  /* 0x00007100ff0a77ac */ /* 0x000e620008000a00 */
[----:B------:R-:W-:Y:S01]  /*0170*/  IMAD.U32 R4, RZ, RZ, UR7 ;  /* 0x00000007ff047e24 */ /* 0x000fe2000f8e00ff */
[----:B0-----:R-:W-:-:S04]  /*0180*/  ISETP.LT.U32.AND P0, PT, R0, UR6, PT ;  /* 0x0000000600007c0c */ /* 0x001fc8000bf01070 */
[----:B------:R-:W-:Y:S01]  /*0190*/  ISETP.GT.U32.AND.EX P0, PT, R2, RZ, PT, P0 ;  /* 0x000000ff0200720c */ /* 0x000fe20003f04100 */
[C---:B------:R-:W-:Y:S01]  /*01a0*/  VIADD R2, R0.reuse, 0x100 ;  /* 0x0000010000027836 */ /* 0x040fe20000000000 */
[----:B------:R-:W-:-:S04]  /*01b0*/  IADD3 R0, P2, PT, R0, UR4, RZ ;  /* 0x0000000400007c10 */ /* 0x000fc8000ff5e0ff */
[----:B------:R-:W-:Y:S01]  /*01c0*/  ISETP.LT.U32.AND P1, PT, R2, UR6, PT ;  /* 0x0000000602007c0c */ /* 0x000fe2000bf21070 */
[----:B------:R-:W-:Y:S01]  /*01d0*/  IMAD.X R3, RZ, RZ, UR5, P2 ;  /* 0x00000005ff037e24 */ /* 0x000fe200090e06ff */
[----:B-1----:R-:W-:Y:S02]  /*01e0*/  LEA R2, P2, R0, UR10, 0x2 ;  /* 0x0000000a00027c11 */ /* 0x002fe4000f8410ff */
[----:B------:R-:W-:Y:S02]  /*01f0*/  ISETP.GT.U32.AND.EX P1, PT, R4, RZ, PT, P1 ;  /* 0x000000ff0400720c */ /* 0x000fe40003f24110 */
[----:B------:R-:W-:Y:S01]  /*0200*/  LEA.HI.X R3, R0, UR11, R3, 0x2, P2 ;  /* 0x0000000b00037c11 */ /* 0x000fe200090f1403 */
[----:B------:R-:W0:Y:S04]  /*0210*/  @P0 LDC R5, c[0x0][0x390] ;  /* 0x0000e400ff050b82 */ /* 0x000e280000000800 */
[----:B0-----:R0:W-:Y:S06]  /*0220*/  @P0 STG.E desc[UR8][R2.64], R5 ;  /* 0x0000000502000986 */ /* 0x0011ec000c101908 */
[----:B------:R-:W-:Y:S05]  /*0230*/  @!P1 EXIT ;  /* 0x000000000000994d */ /* 0x000fea0003800000 */
[----:B0-----:R-:W0:Y:S02]  /*0240*/  LDC R5, c[0x0][0x390] ;  /* 0x0000e400ff057b82 */ /* 0x001e240000000800 */
[----:B0-----:R-:W-:Y:S01]  /*0250*/  STG.E desc[UR8][R2.64+0x400], R5 ;  /* 0x0004000502007986 */ /* 0x001fe2000c101908 */
[----:B------:R-:W-:Y:S05]  /*0260*/  EXIT ;  /* 0x000000000000794d */ /* 0x000fea0003800000 */
.L_x_1:
[----:B------:R-:W-:-:S00]  /*0270*/  BRA `(.L_x_1) ;  /* 0xfffffffc00fc7947 */ /* 0x000fc0000383ffff */
[----:B------:R-:W-:-:S00]  /*0280*/  NOP ;  /* 0x0000000000007918 */ /* 0x000fc00000000000 */
[----:B------:R-:W-:-:S00]  /*0290*/  NOP ;  /* 0x0000000000007918 */ /* 0x000fc00000000000 */
[----:B------:R-:W-:-:S00]  /*02a0*/  NOP ;  /* 0x0000000000007918 */ /* 0x000fc00000000000 */
[----:B------:R-:W-:-:S00]  /*02b0*/  NOP ;  /* 0x0000000000007918 */ /* 0x000fc00000000000 */
[----:B------:R-:W-:-:S00]  /*02c0*/  NOP ;  /* 0x0000000000007918 */ /* 0x000fc00000000000 */
[----:B------:R-:W-:-:S00]  /*02d0*/  NOP ;  /* 0x0000000000007918 */ /* 0x000fc00000000000 */
[----:B------:R-:W-:-:S00]  /*02e0*/  NOP ;  /* 0x0000000000007918 */ /* 0x000fc00000000000 */
[----:B------:R-:W-:-:S00]  /*02f0*/  NOP ;  /* 0x0000000000007918 */ /* 0x000fc00000000000 */
.L_x_26:


//--------------------- .text._ZN3cub18CUB_300001_SM_10006detail11EmptyKernelIvEEvv --------------------------
	.section	.text._ZN3cub18CUB_300001_SM_10006detail11EmptyKernelIvEEvv,"ax",@progbits
	.align	128
        .global         _ZN3cub18CUB_300001_SM_10006detail11EmptyKernelIvEEvv
        .type           _ZN3cub18CUB_300001_SM_10006detail11EmptyKernelIvEEvv,@function
        .size           _ZN3cub18CUB_300001_SM_10006detail11EmptyKernelIvEEvv,(.L_x_27 - _ZN3cub18CUB_300001_SM_10006detail11EmptyKernelIvEEvv)
        .other          _ZN3cub18CUB_300001_SM_10006detail11EmptyKernelIvEEvv,@"STO_CUDA_ENTRY STV_DEFAULT"
_ZN3cub18CUB_300001_SM_10006detail11EmptyKernelIvEEvv:
.text._ZN3cub18CUB_300001_SM_10006detail11EmptyKernelIvEEvv:
[----:B------:R-:W-:Y:S01]  /*0000*/  LDC R1, c[0x0][0x37c] ;  /* 0x0000df00ff017b82 */ /* 0x000fe20000000800 */
[----:B------:R-:W-:Y:S05]  /*0010*/  EXIT ;  /* 0x000000000000794d */ /* 0x000fea0003800000 */
.L_x_2:
        /* <DEDUP_REMOVED lines=14> */
.L_x_27:


//--------------------- .text._Z13ft_mul_kernelPfPKfS1_iPKj --------------------------
	.section	.text._Z13ft_mul_kernelPfPKfS1_iPKj,"ax",@progbits
	.align	128
        .global         _Z13ft_mul_kernelPfPKfS1_iPKj
        .type           _Z13ft_mul_kernelPfPKfS1_iPKj,@function
        .size           _Z13ft_mul_kernelPfPKfS1_iPKj,(.L_x_28 - _Z13ft_mul_kernelPfPKfS1_iPKj)
        .other          _Z13ft_mul_kernelPfPKfS1_iPKj,@"STO_CUDA_ENTRY STV_DEFAULT"
_Z13ft_mul_kernelPfPKfS1_iPKj:
.text._Z13ft_mul_kernelPfPKfS1_iPKj:
[----:B------:R-:W-:Y:S01]  /*0000*/  LDC R1, c[0x0][0x37c] ;  /* 0x0000df00ff017b82 */ /* 0x000fe20000000800 */
[----:B------:R-:W0:Y:S07]  /*0010*/  LDCU UR6, c[0x0][0x398] ;  /* 0x00007300ff0677ac */ /* 0x000e2e0008000800 */
[----:B------:R-:W1:Y:S01]  /*0020*/  LDC R7, c[0x0][0x360] ;  /* 0x0000d800ff077b82 */ /* 0x000e620000000800 */
[----:B------:R-:W2:Y:S01]  /*0030*/  S2R R0, SR_TID.X ;  /* 0x0000000000007919 */ /* 0x000ea20000002100 */
[----:B------:R-:W3:Y:S06]  /*0040*/  S2R R3, SR_TID.Y ;  /* 0x0000000000037919 */ /* 0x000eec0000002200 */
[----:B------:R-:W4:Y:S08]  /*0050*/  LDC R2, c[0x0][0x364] ;  /* 0x0000d900ff027b82 */ /* 0x000f300000000800 */
[----:B------:R-:W1:Y:S01]  /*0060*/  S2UR UR4, SR_CTAID.X ;  /* 0x00000000000479c3 */ /* 0x000e620000002500 */
[----:B0-----:R-:W-:-:S07]  /*0070*/  ISETP.LE.AND P0, PT, RZ, UR6, PT ;  /* 0x00000006ff007c0c */ /* 0x001fce000bf03270 */
[----:B------:R-:W0:Y:S06]  /*0080*/  S2UR UR5, SR_CTAID.Y ;  /* 0x00000000000579c3 */ /* 0x000e2c0000002600 */
[----:B01----:R-:W-:Y:S05]  /*0090*/  @!P0 EXIT ;  /* 0x000000000000894d */ /* 0x003fea0003800000 */
[----:B--2---:R-:W-:Y:S01]  /*00a0*/  IMAD R7, R7, UR4, R0 ;  /* 0x0000000407077c24 */ /* 0x004fe2000f8e0200 */
[----:B------:R-:W-:Y:S01]  /*00b0*/  PRMT R6, RZ, 0x7610, R6 ;  /* 0x00007610ff067816 */ /* 0x000fe20000000006 */
[----:B---34-:R-:W-:Y:S01]  /*00c0*/  IMAD R0, R2, UR5, R3 ;  /* 0x0000000502007c24 */ /* 0x018fe2000f8e0203 */
[----:B------:R-:W-:Y:S01]  /*00d0*/  PRMT R8, RZ, 0x7610, R8 ;  /* 0x00007610ff087816 */ /* 0x000fe20000000008 */
[----:B------:R-:W0:Y:S01]  /*00e0*/  LDCU UR10, c[0x0][0x398] ;  /* 0x00007300ff0a77ac */ /* 0x000e220008000800 */
[----:B------:R-:W1:Y:S01]  /*00f0*/  LDCU.U16 UR11, c[0x0][0x398] ;  /* 0x00007300ff0b77ac */ /* 0x000e620008000400 */
[----:B------:R-:W2:Y:S01]  /*0100*/  LDCU.64 UR12, c[0x0][0x358] ;  /* 0x00006b00ff0c77ac */ /* 0x000ea20008000a00 */
[----:B------:R-:W-:Y:S01]  /*0110*/  UIADD3 UR6, UPT, UPT, UR6, -0x1, URZ ;  /* 0xffffffff06067890 */ /* 0x000fe2000fffe0ff */
[----:B------:R-:W-:-:S11]  /*0120*/  UMOV UR4, URZ ;  /* 0x000000ff00047c82 */ /* 0x000fd60008000000 */
.L_x_24:
[----:B0-----:R-:W-:Y:S01]  /*0130*/  UISETP.NE.AND UP0, UPT, UR10, URZ, UPT ;  /* 0x000000ff0a00728c */ /* 0x001fe2000bf05270 */
[----:B------:R-:W-:-:S08]  /*0140*/  CS2R R2, SRZ ;  /* 0x0000000000027805 */ /* 0x000fd0000001ff00 */
[----:B------:R-:W-:Y:S05]  /*0150*/  BRA.U !UP0, `(.L_x_3) ;  /* 0x0000000508987547 */ /* 0x000fea000b800000 */
[----:B------:R-:W-:Y:S01]  /*0160*/  UIADD3 UR5, UPT, UPT, UR6, -UR4, URZ ;  /* 0x8000000406057290 */ /* 0x000fe2000fffe0ff */
[----:B------:R-:W-:-:S03]  /*0170*/  CS2R R4, SRZ ;  /* 0x0000000000047805 */ /* 0x000fc6000001ff00 */
[----:B------:R-:W-:-:S09]  /*0180*/  UISETP.GE.U32.AND UP0, UPT, UR5, 0xf, UPT ;  /* 0x0000000f0500788c */ /* 0x000fd2000bf06070 */
[----:B------:R-:W-:Y:S05]  /*0190*/  BRA.U !UP0, `(.L_x_4) ;  /* 0x00000001089c7547 */ /* 0x000fea000b800000 */
[----:B------:R-:W0:Y:S01]  /*01a0*/  LDCU.64 UR8, c[0x0][0x3a0] ;  /* 0x00007400ff0877ac */ /* 0x000e220008000a00 */
[----:B------:R-:W-:Y:S01]  /*01b0*/  IMAD.MOV.U32 R5, RZ, RZ, RZ ;  /* 0x000000ffff057224 */ /* 0x000fe200078e00ff */
[----:B0-----:R-:W-:Y:S02]  /*01c0*/  UIADD3 UR5, UP0, UPT, UR8, 0x20, URZ ;  /* 0x0000002008057890 */ /* 0x001fe4000ff1e0ff */
[----:B------:R-:W-:Y:S02]  /*01d0*/  ULOP3.LUT UR8, UR10, 0x7ffffff0, URZ, 0xc0, !UPT ;  /* 0x7ffffff00a087892 */ /* 0x000fe4000f8ec0ff */
[----:B------:R-:W-:Y:S02]  /*01e0*/  UIADD3.X UR7, UPT, UPT, URZ, UR9, URZ, UP0, !UPT ;  /* 0x00000009ff077290 */ /* 0x000fe400087fe4ff */
[----:B------:R-:W-:Y:S01]  /*01f0*/  IMAD.U32 R14, RZ, RZ, UR5 ;  /* 0x00000005ff0e7e24 */ /* 0x000fe2000f8e00ff */
[----:B------:R-:W-:Y:S02]  /*0200*/  UIADD3 UR9, UPT, UPT, -UR8, URZ, URZ ;  /* 0x000000ff08097290 */ /* 0x000fe4000fffe1ff */
[----:B------:R-:W-:-:S02]  /*0210*/  IMAD.U32 R4, RZ, RZ, UR8 ;  /* 0x00000008ff047e24 */ /* 0x000fc4000f8e00ff */
[----:B------:R-:W-:-:S08]  /*0220*/  IMAD.U32 R3, RZ, RZ, UR7 ;  /* 0x00000007ff037e24 */ /* 0x000fd0000f8e00ff */
.L_x_5:
[----:B------:R-:W-:-:S05]  /*0230*/  IMAD.MOV.U32 R2, RZ, RZ, R14 ;  /* 0x000000ffff027224 */ /* 0x000fca00078e000e */
[----:B--2---:R-:W2:Y:S04]  /*0240*/  LDG.E R14, desc[UR12][R2.64+-0x20] ;  /* 0xffffe00c020e7981 */ /* 0x004ea8000c1e1900 */
[----:B------:R-:W2:Y:S04]  /*0250*/  LDG.E R13, desc[UR12][R2.64+-0x1c] ;  /* 0xffffe40c020d7981 */ /* 0x000ea8000c1e1900 */
[----:B------:R-:W3:Y:S04]  /*0260*/  LDG.E R16, desc[UR12][R2.64+-0x18] ;  /* 0xffffe80c02107981 */ /* 0x000ee8000c1e1900 */
[----:B------:R-:W3:Y:S04]  /*0270*/  LDG.E R15, desc[UR12][R2.64+-0x14] ;  /* 0xffffec0c020f7981 */ /* 0x000ee8000c1e1900 */
[----:B------:R-:W4:Y:S04]  /*0280*/  LDG.E R18, desc[UR12][R2.64+-0x10] ;  /* 0xfffff00c02127981 */ /* 0x000f28000c1e1900 */
[----:B------:R-:W4:Y:S04]  /*0290*/  LDG.E R17, desc[UR12][R2.64+-0xc] ;  /* 0xfffff40c02117981 */ /* 0x000f28000c1e1900 */
[----:B------:R-:W5:Y:S04]  /*02a0*/  LDG.E R20, desc[UR12][R2.64+-0x8] ;  /* 0xfffff80c02147981 */ /* 0x000f68000c1e1900 */
        /* <DEDUP_REMOVED lines=8> */
[----:B------:R0:W5:Y:S01]  /*0330*/  LDG.E R9, desc[UR12][R2.64+0x1c] ;  /* 0x00001c0c02097981 */ /* 0x000162000c1e1900 */
[----:B------:R-:W-:-:S04]  /*0340*/  UIADD3 UR9, UPT, UPT, UR9, 0x10, URZ ;  /* 0x0000001009097890 */ /* 0x000fc8000fffe0ff */
[----:B------:R-:W-:Y:S01]  /*0350*/  UISETP.NE.AND UP0, UPT, UR9, URZ, UPT ;  /* 0x000000ff0900728c */ /* 0x000fe2000bf05270 */
[----:B--2---:R-:W-:Y:S02]  /*0360*/  IADD3 R13, PT, PT, R13, R14, R5 ;  /* 0x0000000e0d0d7210 */ /* 0x004fe40007ffe005 */
[----:B------:R-:W-:-:S05]  /*0370*/  IADD3 R14, P0, PT, R2, 0x40, RZ ;  /* 0x00000040020e7810 */ /* 0x000fca0007f1e0ff */
[----:B0-----:R-:W-:Y:S01]  /*0380*/  IMAD.X R3, RZ, RZ, R3, P0 ;  /* 0x000000ffff037224 */ /* 0x001fe200000e0603 */
[----:B---3--:R-:W-:-:S04]  /*0390*/  IADD3 R13, PT, PT, R15, R16, R13 ;  /* 0x000000100f0d7210 */ /* 0x008fc80007ffe00d */
[----:B----4-:R-:W-:-:S04]  /*03a0*/  IADD3 R13, PT, PT, R17, R18, R13 ;  /* 0x00000012110d7210 */ /* 0x010fc80007ffe00d */
[----:B-----5:R-:W-:-:S04]  /*03b0*/  IADD3 R13, PT, PT, R19, R20, R13 ;  /* 0x00000014130d7210 */ /* 0x020fc80007ffe00d */
[----:B------:R-:W-:-:S04]  /*03c0*/  IADD3 R13, PT, PT, R21, R22, R13 ;  /* 0x00000016150d7210 */ /* 0x000fc80007ffe00d */
[----:B------:R-:W-:-:S04]  /*03d0*/  IADD3 R13, PT, PT, R23, R24, R13 ;  /* 0x00000018170d7210 */ /* 0x000fc80007ffe00d */
[----:B------:R-:W-:-:S04]  /*03e0*/  IADD3 R11, PT, PT, R11, R12, R13 ;  /* 0x0000000c0b0b7210 */ /* 0x000fc80007ffe00d */
[----:B------:R-:W-:Y:S01]  /*03f0*/  IADD3 R5, PT, PT, R9, R10, R11 ;  /* 0x0000000a09057210 */ /* 0x000fe20007ffe00b */
[----:B------:R-:W-:Y:S06]  /*0400*/  BRA.U UP0, `(.L_x_5) ;  /* 0xfffffffd00887547 */ /* 0x000fec000b83ffff */
.L_x_4:
[----:B------:R-:W-:-:S09]  /*0410*/  ULOP3.LUT UP0, URZ, UR10, 0xf, URZ, 0xc0, !UPT ;  /* 0x0000000f0aff7892 */ /* 0x000fd2000f80c0ff */
[----:B------:R-:W-:Y:S05]  /*0420*/  BRA.U !UP0, `(.L_x_6) ;  /* 0x0000000108dc7547 */ /* 0x000fea000b800000 */
[----:B------:R-:W-:-:S05]  /*0430*/  IMAD.MOV R2, RZ, RZ, -R8 ;  /* 0x000000ffff027224 */ /* 0x000fca00078e0a08 */
[----:B------:R-:W-:-:S05]  /*0440*/  PRMT R2, R2, 0x7710, RZ ;  /* 0x0000771002027816 */ /* 0x000fca00000000ff */
[----:B-1----:R-:W-:-:S05]  /*0450*/  VIADD R2, R2, UR11 ;  /* 0x0000000b02027c36 */ /* 0x002fca0008000000 */
[----:B------:R-:W-:-:S04]  /*0460*/  LOP3.LUT R2, R2, 0xf, RZ, 0xc0, !PT ;  /* 0x0000000f02027812 */ /* 0x000fc800078ec0ff */
[C---:B------:R-:W-:Y:S01]  /*0470*/  LOP3.LUT P1, RZ, R2.reuse, 0x7, RZ, 0xc0, !PT ;  /* 0x0000000702ff7812 */ /* 0x040fe2000782c0ff */
[----:B------:R-:W-:-:S05]  /*0480*/  VIADD R3, R2, 0xffffffff ;  /* 0xffffffff02037836 */ /* 0x000fca0000000000 */
[----:B------:R-:W-:-:S13]  /*0490*/  ISETP.GE.U32.AND P0, PT, R3, 0x7, PT ;  /* 0x000000070300780c */ /* 0x000fda0003f06070 */
[----:B------:R-:W-:Y:S05]  /*04a0*/  @!P0 BRA `(.L_x_7) ;  /* 0x00000000003c8947 */ /* 0x000fea0003800000 */
[----:B------:R-:W0:Y:S02]  /*04b0*/  LDC.64 R2, c[0x0][0x3a0] ;  /* 0x0000e800ff027b82 */ /* 0x000e240000000a00 */
[----:B0-----:R-:W-:-:S05]  /*04c0*/  IMAD.WIDE.U32 R2, R4, 0x4, R2 ;  /* 0x0000000404027825 */ /* 0x001fca00078e0002 */
[----:B--2---:R-:W2:Y:S04]  /*04d0*/  LDG.E R10, desc[UR12][R2.64] ;  /* 0x0000000c020a7981 */ /* 0x004ea8000c1e1900 */
[----:B------:R-:W2:Y:S04]  /*04e0*/  LDG.E R9, desc[UR12][R2.64+0x4] ;  /* 0x0000040c02097981 */ /* 0x000ea8000c1e1900 */
[----:B------:R-:W3:Y:S04]  /*04f0*/  LDG.E R12, desc[UR12][R2.64+0x8] ;  /* 0x0000080c020c7981 */ /* 0x000ee8000c1e1900 */
[----:B------:R-:W3:Y:S04]  /*0500*/  LDG.E R11, desc[UR12][R2.64+0xc] ;  /* 0x00000c0c020b7981 */ /* 0x000ee8000c1e1900 */
[----:B------:R-:W4:Y:S04]  /*0510*/  LDG.E R14, desc[UR12][R2.64+0x10] ;  /* 0x0000100c020e7981 */ /* 0x000f28000c1e1900 */
[----:B------:R-:W4:Y:S04]  /*0520*/  LDG.E R13, desc[UR12][R2.64+0x14] ;  /* 0x0000140c020d7981 */ /* 0x000f28000c1e1900 */
[----:B------:R-:W5:Y:S04]  /*0530*/  LDG.E R16, desc[UR12][R2.64+0x18] ;  /* 0x0000180c02107981 */ /* 0x000f68000c1e1900 */
[----:B------:R-:W5:Y:S01]  /*0540*/  LDG.E R15, desc[UR12][R2.64+0x1c] ;  /* 0x00001c0c020f7981 */ /* 0x000f62000c1e1900 */
[----:B------:R-:W-:Y:S01]  /*0550*/  VIADD R4, R4, 0x8 ;  /* 0x0000000804047836 */ /* 0x000fe20000000000 */
[----:B--2---:R-:W-:-:S04]  /*0560*/  IADD3 R9, PT, PT, R9, R10, R5 ;  /* 0x0000000a09097210 */ /* 0x004fc80007ffe005 */
[----:B---3--:R-:W-:-:S04]  /*0570*/  IADD3 R9, PT, PT, R11, R12, R9 ;  /* 0x0000000c0b097210 */ /* 0x008fc80007ffe009 */
[----:B----4-:R-:W-:-:S04]  /*0580*/  IADD3 R9, PT, PT, R13, R14, R9 ;  /* 0x0000000e0d097210 */ /* 0x010fc80007ffe009 */
[----:B-----5:R-:W-:-:S07]  /*0590*/  IADD3 R5, PT, PT, R15, R16, R9 ;  /* 0x000000100f057210 */ /* 0x020fce0007ffe009 */
.L_x_7:
[----:B------:R-:W-:Y:S05]  /*05a0*/  @!P1 BRA `(.L_x_6) ;  /* 0x00000000007c9947 */ /* 0x000fea0003800000 */
[----:B------:R-:W-:-:S05]  /*05b0*/  IMAD.MOV R2, RZ, RZ, -R6 ;  /* 0x000000ffff027224 */ /* 0x000fca00078e0a06 */
[----:B------:R-:W-:-:S05]  /*05c0*/  PRMT R2, R2, 0x7710, RZ ;  /* 0x0000771002027816 */ /* 0x000fca00000000ff */
[----:B------:R-:W-:-:S05]  /*05d0*/  VIADD R2, R2, UR11 ;  /* 0x0000000b02027c36 */ /* 0x000fca0008000000 */
[----:B------:R-:W-:-:S04]  /*05e0*/  LOP3.LUT R2, R2, 0xffff, RZ, 0xc0, !PT ;  /* 0x0000ffff02027812 */ /* 0x000fc800078ec0ff */
[C---:B------:R-:W-:Y:S02]  /*05f0*/  LOP3.LUT R3, R2.reuse, 0x7, RZ, 0xc0, !PT ;  /* 0x0000000702037812 */ /* 0x040fe400078ec0ff */
[----:B------:R-:W-:-:S03]  /*0600*/  LOP3.LUT R9, R2, 0x3, RZ, 0xc0, !PT ;  /* 0x0000000302097812 */ /* 0x000fc600078ec0ff */
[----:B------:R-:W-:Y:S01]  /*0610*/  VIADD R3, R3, 0xffffffff ;  /* 0xffffffff03037836 */ /* 0x000fe20000000000 */
[----:B------:R-:W-:-:S04]  /*0620*/  ISETP.NE.AND P1, PT, R9, RZ, PT ;  /* 0x000000ff0900720c */ /* 0x000fc80003f25270 */
[----:B------:R-:W-:-:S13]  /*0630*/  ISETP.GE.U32.AND P0, PT, R3, 0x3, PT ;  /* 0x000000030300780c */ /* 0x000fda0003f06070 */
[----:B------:R-:W-:Y:S05]  /*0640*/  @!P0 BRA `(.L_x_8) ;  /* 0x0000000000248947 */ /* 0x000fea0003800000 */
[----:B------:R-:W0:Y:S02]  /*0650*/  LDC.64 R2, c[0x0][0x3a0] ;  /* 0x0000e800ff027b82 */ /* 0x000e240000000a00 */
[----:B0-----:R-:W-:-:S05]  /*0660*/  IMAD.WIDE.U32 R2, R4, 0x4, R2 ;  /* 0x0000000404027825 */ /* 0x001fca00078e0002 */
[----:B--2---:R-:W2:Y:S04]  /*0670*/  LDG.E R10, desc[UR12][R2.64] ;  /* 0x0000000c020a7981 */ /* 0x004ea8000c1e1900 */
[----:B------:R-:W2:Y:S04]  /*0680*/  LDG.E R11, desc[UR12][R2.64+0x4] ;  /* 0x0000040c020b7981 */ /* 0x000ea8000c1e1900 */
[----:B------:R-:W3:Y:S04]  /*0690*/  LDG.E R12, desc[UR12][R2.64+0x8] ;  /* 0x0000080c020c7981 */ /* 0x000ee8000c1e1900 */
[----:B------:R-:W3:Y:S01]  /*06a0*/  LDG.E R13, desc[UR12][R2.64+0xc] ;  /* 0x00000c0c020d7981 */ /* 0x000ee2000c1e1900 */
[----:B------:R-:W-:Y:S01]  /*06b0*/  VIADD R4, R4, 0x4 ;  /* 0x0000000404047836 */ /* 0x000fe20000000000 */
[----:B--2---:R-:W-:-:S04]  /*06c0*/  IADD3 R5, PT, PT, R11, R10, R5 ;  /* 0x0000000a0b057210 */ /* 0x004fc80007ffe005 */
[----:B---3--:R-:W-:-:S07]  /*06d0*/  IADD3 R5, PT, PT, R13, R12, R5 ;  /* 0x0000000c0d057210 */ /* 0x008fce0007ffe005 */
.L_x_8:
[----:B------:R-:W-:Y:S05]  /*06e0*/  @!P1 BRA `(.L_x_6) ;  /* 0x00000000002c9947 */ /* 0x000fea0003800000 */
[----:B------:R-:W0:Y:S02]  /*06f0*/  LDC.64 R2, c[0x0][0x3a0] ;  /* 0x0000e800ff027b82 */ /* 0x000e240000000a00 */
[----:B0-----:R-:W-:-:S05]  /*0700*/  IMAD.WIDE.U32 R2, R4, 0x4, R2 ;  /* 0x0000000404027825 */ /* 0x001fca00078e0002 */
[----:B--2---:R-:W2:Y:S01]  /*0710*/  LDG.E R4, desc[UR12][R2.64] ;  /* 0x0000000c02047981 */ /* 0x004ea2000c1e1900 */
[----:B------:R-:W-:Y:S01]  /*0720*/  ISETP.NE.AND P0, PT, R9, 0x1, PT ;  /* 0x000000010900780c */ /* 0x000fe20003f05270 */
[----:B--2---:R-:W-:-:S12]  /*0730*/  IMAD.IADD R5, R5, 0x1, R4 ;  /* 0x0000000105057824 */ /* 0x004fd800078e0204 */
[----:B------:R-:W-:Y:S05]  /*0740*/  @!P0 BRA `(.L_x_6) ;  /* 0x0000000000148947 */ /* 0x000fea0003800000 */
[----:B------:R-:W-:Y:S01]  /*0750*/  ISETP.NE.AND P0, PT, R9, 0x2, PT ;  /* 0x000000020900780c */ /* 0x000fe20003f05270 */
[----:B------:R-:W2:-:S12]  /*0760*/  LDG.E R4, desc[UR12][R2.64+0x4] ;  /* 0x0000040c02047981 */ /* 0x000e98000c1e1900 */
[----:B------:R-:W3:Y:S01]  /*0770*/  @P0 LDG.E R10, desc[UR12][R2.64+0x8] ;  /* 0x0000080c020a0981 */ /* 0x000ee2000c1e1900 */
[----:B--2---:R-:W-:-:S04]  /*0780*/  IMAD.IADD R5, R5, 0x1, R4 ;  /* 0x0000000105057824 */ /* 0x004fc800078e0204 */
[----:B---3--:R-:W-:-:S07]  /*0790*/  @P0 IMAD.IADD R5, R5, 0x1, R10 ;  /* 0x0000000105050824 */ /* 0x008fce00078e020a */
.L_x_6:
[--C-:B------:R-:W-:Y:S01]  /*07a0*/  SHF.R.S32.HI R3, RZ, 0x1f, R5.reuse ;  /* 0x0000001fff037819 */ /* 0x100fe20000011405 */
[----:B------:R-:W-:-:S07]  /*07b0*/  IMAD.MOV.U32 R2, RZ, RZ, R5 ;  /* 0x000000ffff027224 */ /* 0x000fce00078e0005 */
.L_x_3:
[----:B------:R-:W-:Y:S01]  /*07c0*/  PRMT R9, RZ, 0x7610, R9 ;  /* 0x00007610ff097816 */ /* 0x000fe20000000009 */
[----:B------:R-:W-:Y:S01]  /*07d0*/  IMAD.U32 R10, RZ, RZ, UR10 ;  /* 0x0000000aff0a7e24 */ /* 0x000fe2000f8e00ff */
[----:B------:R-:W-:Y:S01]  /*07e0*/  PRMT R11, RZ, 0x7610, R11 ;  /* 0x00007610ff0b7816 */ /* 0x000fe2000000000b */
[----:B------:R-:W-:-:S06]  /*07f0*/  UMOV UR5, URZ ;  /* 0x000000ff00057c82 */ /* 0x000fcc0008000000 */
.L_x_23:
[----:B------:R-:W-:Y:S02]  /*0800*/  ISETP.GE.AND P0, PT, R10, 0x1, PT ;  /* 0x000000010a00780c */ /* 0x000fe40003f06270 */
[----:B0-----:R-:W-:-:S11]  /*0810*/  CS2R R4, SRZ ;  /* 0x0000000000047805 */ /* 0x001fd6000001ff00 */
[----:B------:R-:W-:Y:S05]  /*0820*/  @!P0 BRA `(.L_x_9) ;  /* 0x0000000400848947 */ /* 0x000fea0003800000 */
[----:B------:R-:W-:Y:S01]  /*0830*/  UIADD3 UR7, UPT, UPT, UR6, -UR4, -UR5 ;  /* 0x8000000406077290 */ /* 0x000fe2000fffe805 */
[----:B------:R-:W-:Y:S02]  /*0840*/  LOP3.LUT P1, RZ, R10, 0xf, RZ, 0xc0, !PT ;  /* 0x0000000f0aff7812 */ /* 0x000fe4000782c0ff */
[----:B------:R-:W-:Y:S01]  /*0850*/  CS2R R12, SRZ ;  /* 0x00000000000c7805 */ /* 0x000fe2000001ff00 */
[----:B------:R-:W-:-:S09]  /*0860*/  UISETP.GE.U32.AND UP0, UPT, UR7, 0xf, UPT ;  /* 0x0000000f0700788c */ /* 0x000fd2000bf06070 */
[----:B------:R-:W-:Y:S05]  /*0870*/  BRA.U !UP0, `(.L_x_10) ;  /* 0x0000000108807547 */ /* 0x000fea000b800000 */
[----:B------:R-:W-:Y:S01]  /*0880*/  LOP3.LUT R12, R10, 0x7ffffff0, RZ, 0xc0, !PT ;  /* 0x7ffffff00a0c7812 */ /* 0x000fe200078ec0ff */
[----:B------:R-:W-:Y:S02]  /*0890*/  IMAD.MOV.U32 R15, RZ, RZ, RZ ;  /* 0x000000ffff0f7224 */ /* 0x000fe400078e00ff */
[----:B------:R-:W-:-:S07]  /*08a0*/  IMAD.MOV.U32 R13, RZ, RZ, RZ ;  /* 0x000000ffff0d7224 */ /* 0x000fce00078e00ff */
.L_x_11:
        /* <DEDUP_REMOVED lines=12> */
[----:B------:R-:W5:Y:S01]  /*0970*/  LDG.E R26, desc[UR12][R4.64+0x3c] ;  /* 0x00003c0c041a7981 */ /* 0x000f62000c1e1900 */
[----:B--2---:R-:W-:-:S03]  /*0980*/  IADD3 R22, PT, PT, R22, R20, R13 ;  /* 0x0000001416167210 */ /* 0x004fc60007ffe00d */
[----:B------:R-:W2:Y:S04]  /*0990*/  LDG.E R20, desc[UR12][R4.64+0x28] ;  /* 0x0000280c04147981 */ /* 0x000ea8000c1e1900 */
[----:B------:R-:W2:Y:S01]  /*09a0*/  LDG.E R13, desc[UR12][R4.64+0x2c] ;  /* 0x00002c0c040d7981 */ /* 0x000ea2000c1e1900 */
[----:B---3--:R-:W-:-:S03]  /*09b0*/  IADD3 R25, PT, PT, R24, R23, R22 ;  /* 0x0000001718197210 */ /* 0x008fc60007ffe016 */
[----:B------:R-:W3:Y:S04]  /*09c0*/  LDG.E R24, desc[UR12][R4.64+0x30] ;  /* 0x0000300c04187981 */ /* 0x000ee8000c1e1900 */
[----:B------:R-:W3:Y:S04]  /*09d0*/  LDG.E R23, desc[UR12][R4.64+0x34] ;  /* 0x0000340c04177981 */ /* 0x000ee8000c1e1900 */
[----:B------:R-:W3:Y:S01]  /*09e0*/  LDG.E R22, desc[UR12][R4.64+0x38] ;  /* 0x0000380c04167981 */ /* 0x000ee2000c1e1900 */
[----:B----4-:R-:W-:Y:S01]  /*09f0*/  IADD3 R14, PT, PT, R17, R14, R25 ;  /* 0x0000000e110e7210 */ /* 0x010fe20007ffe019 */
[----:B------:R-:W-:-:S03]  /*0a00*/  VIADD R15, R15, 0x10 ;  /* 0x000000100f0f7836 */ /* 0x000fc60000000000 */
[----:B-----5:R-:W-:Y:S02]  /*0a10*/  IADD3 R14, PT, PT, R19, R16, R14 ;  /* 0x00000010130e7210 */ /* 0x020fe40007ffe00e */
[----:B------:R-:W-:Y:S02]  /*0a20*/  ISETP.NE.AND P0, PT, R15, R12, PT ;  /* 0x0000000c0f00720c */ /* 0x000fe40003f05270 */
[----:B------:R-:W-:-:S04]  /*0a30*/  IADD3 R14, PT, PT, R21, R18, R14 ;  /* 0x00000012150e7210 */ /* 0x000fc80007ffe00e */
[----:B--2---:R-:W-:-:S04]  /*0a40*/  IADD3 R13, PT, PT, R13, R20, R14 ;  /* 0x000000140d0d7210 */ /* 0x004fc80007ffe00e */
[----:B---3--:R-:W-:-:S04]  /*0a50*/  IADD3 R13, PT, PT, R23, R24, R13 ;  /* 0x00000018170d7210 */ /* 0x008fc80007ffe00d */
[----:B------:R-:W-:Y:S01]  /*0a60*/  IADD3 R13, PT, PT, R26, R22, R13 ;  /* 0x000000161a0d7210 */ /* 0x000fe20007ffe00d */
[----:B------:R-:W-:Y:S06]  /*0a70*/  @P0 BRA `(.L_x_11) ;  /* 0xfffffffc008c0947 */ /* 0x000fec000383ffff */
.L_x_10:
[----:B------:R-:W-:Y:S05]  /*0a80*/  @!P1 BRA `(.L_x_12) ;  /* 0x0000000000e49947 */ /* 0x000fea0003800000 */
[----:B------:R-:W-:-:S04]  /*0a90*/  IMAD.IADD R4, R11, 0x1, R8 ;  /* 0x000000010b047824 */ /* 0x000fc800078e0208 */
        /* <DEDUP_REMOVED lines=23> */
.L_x_13:
[----:B------:R-:W-:Y:S05]  /*0c10*/  @!P1 BRA `(.L_x_12) ;  /* 0x0000000000809947 */ /* 0x000fea0003800000 */
[----:B------:R-:W-:-:S04]  /*0c20*/  IMAD.IADD R4, R9, 0x1, R6 ;  /* 0x0000000109047824 */ /* 0x000fc800078e0206 */
        /* <DEDUP_REMOVED lines=19> */
.L_x_14:
        /* <DEDUP_REMOVED lines=12> */
.L_x_12:
[--C-:B------:R-:W-:Y:S01]  /*0e20*/  SHF.R.S32.HI R5, RZ, 0x1f, R13.reuse ;  /* 0x0000001fff057819 */ /* 0x100fe2000001140d */
[----:B------:R-:W-:-:S07]  /*0e30*/  IMAD.MOV.U32 R4, RZ, RZ, R13 ;  /* 0x000000ffff047224 */ /* 0x000fce00078e000d */
.L_x_9:
[----:B------:R-:W-:Y:S02]  /*0e40*/  IADD3 R14, PT, PT, -R10, UR10, RZ ;  /* 0x0000000a0a0e7c10 */ /* 0x000fe4000fffe1ff */
[----:B------:R-:W-:Y:S02]  /*0e50*/  CS2R R18, SRZ ;  /* 0x0000000000127805 */ /* 0x000fe4000001ff00 */
[----:B------:R-:W-:-:S13]  /*0e60*/  ISETP.NE.AND P0, PT, R14, RZ, PT ;  /* 0x000000ff0e00720c */ /* 0x000fda0003f05270 */
[----:B------:R-:W-:Y:S05]  /*0e70*/  @!P0 BRA `(.L_x_15) ;  /* 0x0000000400648947 */ /* 0x000fea0003800000 */
[----:B------:R-:W-:Y:S01]  /*0e80*/  UIADD3 UR7, UPT, UPT, UR5, -0x1, URZ ;  /* 0xffffffff05077890 */ /* 0x000fe2000fffe0ff */
[----:B------:R-:W-:Y:S02]  /*0e90*/  IMAD.MOV.U32 R15, RZ, RZ, RZ ;  /* 0x000000ffff0f7224 */ /* 0x000fe400078e00ff */
[----:B------:R-:W-:Y:S01]  /*0ea0*/  IMAD.MOV.U32 R18, RZ, RZ, RZ ;  /* 0x000000ffff127224 */ /* 0x000fe200078e00ff */
[----:B------:R-:W-:-:S09]  /*0eb0*/  UISETP.GE.U32.AND UP0, UPT, UR7, 0xf, UPT ;  /* 0x0000000f0700788c */ /* 0x000fd2000bf06070 */
[----:B------:R-:W-:Y:S05]  /*0ec0*/  BRA.U !UP0, `(.L_x_16) ;  /* 0x0000000108847547 */ /* 0x000fea000b800000 */
[----:B------:R-:W-:Y:S01]  /*0ed0*/  ULOP3.LUT UR7, UR5, 0xfffffff0, URZ, 0xc0, !UPT ;  /* 0xfffffff005077892 */ /* 0x000fe2000f8ec0ff */
[----:B------:R-:W-:Y:S02]  /*0ee0*/  IMAD.MOV.U32 R16, RZ, RZ, RZ ;  /* 0x000000ffff107224 */ /* 0x000fe400078e00ff */
[----:B------:R-:W-:-:S03]  /*0ef0*/  IMAD.MOV.U32 R18, RZ, RZ, RZ ;  /* 0x000000ffff127224 */ /* 0x000fc600078e00ff */
[----:B------:R-:W-:-:S07]  /*0f00*/  IMAD.U32 R15, RZ, RZ, UR7 ;  /* 0x00000007ff0f7e24 */ /* 0x000fce000f8e00ff */
.L_x_17:
        /* <DEDUP_REMOVED lines=16> */
[----:B------:R-:W3:Y:S01]  /*1010*/  LDG.E R23, desc[UR12][R12.64+0x2c] ;  /* 0x00002c0c0c177981 */ /* 0x000ee2000c1e1900 */
[----:B----4-:R-:W-:-:S03]  /*1020*/  IADD3 R26, PT, PT, R22, R19, R25 ;  /* 0x00000013161a7210 */ /* 0x010fc60007ffe019 */
[----:B------:R-:W4:Y:S04]  /*1030*/  LDG.E R25, desc[UR12][R12.64+0x30] ;  /* 0x0000300c0c197981 */ /* 0x000f28000c1e1900 */
[----:B------:R-:W4:Y:S04]  /*1040*/  LDG.E R22, desc[UR12][R12.64+0x34] ;  /* 0x0000340c0c167981 */ /* 0x000f28000c1e1900 */
[----:B------:R-:W4:Y:S01]  /*1050*/  LDG.E R19, desc[UR12][R12.64+0x38] ;  /* 0x0000380c0c137981 */ /* 0x000f22000c1e1900 */
[----:B------:R-:W-:Y:S01]  /*1060*/  VIADD R16, R16, 0x10 ;  /* 0x0000001010107836 */ /* 0x000fe20000000000 */
[----:B-----5:R-:W-:-:S04]  /*1070*/  IADD3 R17, PT, PT, R20, R17, R26 ;  /* 0x0000001114117210 */ /* 0x020fc80007ffe01a */
[----:B------:R-:W-:Y:S02]  /*1080*/  ISETP.NE.AND P0, PT, R16, R15, PT ;  /* 0x0000000f1000720c */ /* 0x000fe40003f05270 */
[----:B--2---:R-:W-:-:S04]  /*1090*/  IADD3 R17, PT, PT, R21, R18, R17 ;  /* 0x0000001215117210 */ /* 0x004fc80007ffe011 */
[----:B---3--:R-:W-:-:S04]  /*10a0*/  IADD3 R17, PT, PT, R23, R24, R17 ;  /* 0x0000001817117210 */ /* 0x008fc80007ffe011 */
[----:B----4-:R-:W-:-:S04]  /*10b0*/  IADD3 R22, PT, PT, R22, R25, R17 ;  /* 0x0000001916167210 */ /* 0x010fc80007ffe011 */
[----:B------:R-:W-:Y:S01]  /*10c0*/  IADD3 R18, PT, PT, R27, R19, R22 ;  /* 0x000000131b127210 */ /* 0x000fe20007ffe016 */
[----:B------:R-:W-:Y:S06]  /*10d0*/  @P0 BRA `(.L_x_17) ;  /* 0xfffffffc008c0947 */ /* 0x000fec000383ffff */
.L_x_16:
[----:B------:R-:W-:-:S09]  /*10e0*/  ULOP3.LUT UP0, URZ, UR5, 0xf, URZ, 0xc0, !UPT ;  /* 0x0000000f05ff7892 */ /* 0x000fd2000f80c0ff */
[----:B------:R-:W-:Y:S05]  /*10f0*/  BRA.U !UP0, `(.L_x_18) ;  /* 0x0000000108c07547 */ /* 0x000fea000b800000 */
        /* <DEDUP_REMOVED lines=20> */
.L_x_19:
[----:B------:R-:W-:Y:S05]  /*1240*/  @!P1 BRA `(.L_x_18) ;  /* 0x00000000006c9947 */ /* 0x000fea0003800000 */
[----:B------:R-:W-:-:S04]  /*1250*/  LOP3.LUT R13, R9, 0xffff, RZ, 0xc0, !PT ;  /* 0x0000ffff090d7812 */ /* 0x000fc800078ec0ff */
[C---:B------:R-:W-:Y:S02]  /*1260*/  LOP3.LUT R12, R13.reuse, 0x7, RZ, 0xc0, !PT ;  /* 0x000000070d0c7812 */ /* 0x040fe400078ec0ff */
[----:B------:R-:W-:-:S03]  /*1270*/  LOP3.LUT P1, R16, R13, 0x3, RZ, 0xc0, !PT ;  /* 0x000000030d107812 */ /* 0x000fc6000782c0ff */
        /* <DEDUP_REMOVED lines=12> */
.L_x_20:
        /* <DEDUP_REMOVED lines=12> */
.L_x_18:
[----:B------:R-:W-:-:S07]  /*1400*/  SHF.R.S32.HI R19, RZ, 0x1f, R18 ;  /* 0x0000001fff137819 */ /* 0x000fce0000011412 */
.L_x_15:
[----:B------:R-:W0:Y:S02]  /*1410*/  LDC.64 R12, c[0x0][0x3a0] ;  /* 0x0000e800ff0c7b82 */ /* 0x000e240000000a00 */
[----:B0-----:R-:W-:-:S06]  /*1420*/  IMAD.WIDE R14, R14, 0x4, R12 ;  /* 0x000000040e0e7825 */ /* 0x001fcc00078e020c */
[----:B------:R-:W-:Y:S01]  /*1430*/  BAR.SYNC.DEFER_BLOCKING 0x0 ;  /* 0x0000000000007b1d */ /* 0x000fe20000010000 */
[----:B------:R-:W-:-:S05]  /*1440*/  IMAD.WIDE.U32 R12, R10, 0x4, R12 ;  /* 0x000000040a0c7825 */ /* 0x000fca00078e000c */
[----:B--2---:R-:W2:Y:S04]  /*1450*/  LDG.E R15, desc[UR12][R14.64] ;  /* 0x0000000c0e0f7981 */ /* 0x004ea8000c1e1900 */
[----:B------:R-:W3:Y:S01]  /*1460*/  LDG.E R12, desc[UR12][R12.64] ;  /* 0x0000000c0c0c7981 */ /* 0x000ee2000c1e1900 */
[----:B------:R-:W-:Y:S01]  /*1470*/  BSSY.RECONVERGENT B0, `(.L_x_21) ;  /* 0x0000019000007945 */ /* 0x000fe20003800200 */
[----:B------:R-:W-:Y:S01]  /*1480*/  BAR.SYNC.DEFER_BLOCKING 0x0 ;  /* 0x0000000000007b1d */ /* 0x000fe20000010000 */
[----:B--2---:R-:W-:-:S04]  /*1490*/  ISETP.GE.U32.AND P0, PT, R0, R15, PT ;  /* 0x0000000f0000720c */ /* 0x004fc80003f06070 */
[----:B---3--:R-:W-:-:S13]  /*14a0*/  ISETP.GE.U32.OR P0, PT, R7, R12, P0 ;  /* 0x0000000c0700720c */ /* 0x008fda0000706470 */
[----:B------:R-:W-:Y:S05]  /*14b0*/  @P0 BRA `(.L_x_22) ;  /* 0x0000000000500947 */ /* 0x000fea0003800000 */
[----:B------:R-:W0:Y:S01]  /*14c0*/  LDCU.128 UR16, c[0x0][0x380] ;  /* 0x00007000ff1077ac */ /* 0x000e220008000c00 */
[C---:B------:R-:W-:Y:S01]  /*14d0*/  IADD3 R4, P0, PT, R7.reuse, R4, RZ ;  /* 0x0000000407047210 */ /* 0x040fe20007f1e0ff */
[----:B------:R-:W-:Y:S01]  /*14e0*/  IMAD R13, R7, R15, R0 ;  /* 0x0000000f070d7224 */ /* 0x000fe200078e0200 */
[----:B------:R-:W-:Y:S01]  /*14f0*/  IADD3 R15, P2, PT, R0, R18, RZ ;  /* 0x00000012000f7210 */ /* 0x000fe20007f5e0ff */
[----:B------:R-:W2:Y:S02]  /*1500*/  LDCU.64 UR8, c[0x0][0x390] ;  /* 0x00007200ff0877ac */ /* 0x000ea40008000a00 */
[----:B------:R-:W-:Y:S01]  /*1510*/  IMAD.X R17, RZ, RZ, R5, P0 ;  /* 0x000000ffff117224 */ /* 0x000fe200000e0605 */
[----:B------:R-:W-:Y:S01]  /*1520*/  IADD3 R5, P0, PT, R13, R2, RZ ;  /* 0x000000020d057210 */ /* 0x000fe20007f1e0ff */
[----:B------:R-:W-:-:S04]  /*1530*/  IMAD.X R18, RZ, RZ, R19, P2 ;  /* 0x000000ffff127224 */ /* 0x000fc800010e0613 */
[----:B------:R-:W-:Y:S01]  /*1540*/  IMAD.X R16, RZ, RZ, R3, P0 ;  /* 0x000000ffff107224 */ /* 0x000fe200000e0603 */
[C---:B0-----:R-:W-:Y:S02]  /*1550*/  LEA R12, P1, R4.reuse, UR18, 0x2 ;  /* 0x00000012040c7c11 */ /* 0x041fe4000f8210ff */
[----:B--2---:R-:W-:Y:S02]  /*1560*/  LEA R14, P2, R15, UR8, 0x2 ;  /* 0x000000080f0e7c11 */ /* 0x004fe4000f8410ff */
[----:B------:R-:W-:Y:S02]  /*1570*/  LEA.HI.X R13, R4, UR19, R17, 0x2, P1 ;  /* 0x00000013040d7c11 */ /* 0x000fe400088f1411 */
[----:B------:R-:W-:Y:S02]  /*1580*/  LEA R4, P1, R5, UR16, 0x2 ;  /* 0x0000001005047c11 */ /* 0x000fe4000f8210ff */
[----:B------:R-:W-:Y:S01]  /*1590*/  LEA.HI.X R15, R15, UR9, R18, 0x2, P2 ;  /* 0x000000090f0f7c11 */ /* 0x000fe200090f1412 */
[----:B------:R-:W2:Y:S01]  /*15a0*/  LDG.E.CONSTANT R12, desc[UR12][R12.64] ;  /* 0x0000000c0c0c7981 */ /* 0x000ea2000c1e9900 */
[----:B------:R-:W-:-:S04]  /*15b0*/  LEA.HI.X R5, R5, UR17, R16, 0x2, P1 ;  /* 0x0000001105057c11 */ /* 0x000fc800088f1410 */
[----:B------:R-:W2:Y:S04]  /*15c0*/  LDG.E.CONSTANT R15, desc[UR12][R14.64] ;  /* 0x0000000c0e0f7981 */ /* 0x000ea8000c1e9900 */
[----:B------:R-:W2:Y:S02]  /*15d0*/  LDG.E R17, desc[UR12][R4.64] ;  /* 0x0000000c04117981 */ /* 0x000ea4000c1e1900 */
[----:B--2---:R-:W-:-:S05]  /*15e0*/  FFMA R17, R12, R15, R17 ;  /* 0x0000000f0c117223 */ /* 0x004fca0000000011 */
[----:B------:R0:W-:Y:S02]  /*15f0*/  STG.E desc[UR12][R4.64], R17 ;  /* 0x0000001104007986 */ /* 0x0001e4000c10190c */
.L_x_22:
[----:B-1----:R-:W-:Y:S05]  /*1600*/  BSYNC.RECONVERGENT B0 ;  /* 0x0000000000007941 */ /* 0x002fea0003800200 */
.L_x_21:
[----:B------:R-:W-:Y:S01]  /*1610*/  BAR.SYNC.DEFER_BLOCKING 0x0 ;  /* 0x0000000000007b1d */ /* 0x000fe20000010000 */
[----:B------:R-:W-:Y:S01]  /*1620*/  UISETP.NE.AND UP0, UPT, UR5, UR10, UPT ;  /* 0x0000000a0500728c */ /* 0x000fe2000bf05270 */
[----:B------:R-:W-:Y:S01]  /*1630*/  VIADD R11, R11, 0x1 ;  /* 0x000000010b0b7836 */ /* 0x000fe20000000000 */
[----:B------:R-:W-:Y:S01]  /*1640*/  UIADD3 UR7, UPT, UPT, UR5, 0x1, URZ ;  /* 0x0000000105077890 */ /* 0x000fe2000fffe0ff */
[----:B------:R-:W-:Y:S02]  /*1650*/  VIADD R9, R9, 0x1 ;  /* 0x0000000109097836 */ /* 0x000fe40000000000 */
[----:B------:R-:W-:-:S04]  /*1660*/  VIADD R10, R10, 0xffffffff ;  /* 0xffffffff0a0a7836 */ /* 0x000fc80000000000 */
[----:B------:R-:W-:Y:S01]  /*1670*/  UMOV UR5, UR7 ;  /* 0x0000000700057c82 */ /* 0x000fe20008000000 */
[----:B------:R-:W-:Y:S05]  /*1680*/  BRA.U UP0, `(.L_x_23) ;  /* 0xfffffff1005c7547 */ /* 0x000fea000b83ffff */
[----:B------:R-:W-:Y:S01]  /*1690*/  UISETP.NE.AND UP0, UPT, UR10, URZ, UPT ;  /* 0x000000ff0a00728c */ /* 0x000fe2000bf05270 */
[----:B------:R-:W-:Y:S01]  /*16a0*/  VIADD R8, R8, 0x1 ;  /* 0x0000000108087836 */ /* 0x000fe20000000000 */
[----:B------:R-:W-:Y:S01]  /*16b0*/  UIADD3 UR4, UPT, UPT, UR4, 0x1, URZ ;  /* 0x0000000104047890 */ /* 0x000fe2000fffe0ff */
[----:B------:R-:W-:Y:S01]  /*16c0*/  VIADD R6, R6, 0x1 ;  /* 0x0000000106067836 */ /* 0x000fe20000000000 */
[----:B------:R-:W-:-:S05]  /*16d0*/  UIADD3 UR10, UPT, UPT, UR10, -0x1, URZ ;  /* 0xffffffff0a0a7890 */ /* 0x000fca000fffe0ff */
[----:B------:R-:W-:Y:S07]  /*16e0*/  BRA.U UP0, `(.L_x_24) ;  /* 0xffffffe900907547 */ /* 0x000fee000b83ffff */
[----:B------:R-:W-:Y:S05]  /*16f0*/  EXIT ;  /* 0x000000000000794d */ /* 0x000fea0003800000 */
.L_x_25:
        /* <DEDUP_REMOVED lines=16> */
.L_x_28:


//--------------------- .nv.shared.reserved.0     --------------------------
	.section	.nv.shared.reserved.0,"aw",@nobits
	.weak		__nv_reservedSMEM_offset_0_alias
	.size		__nv_reservedSMEM_offset_0_alias, 0, 64
	.other		__nv_reservedSMEM_offset_0_alias,@"STO_CUDA_RESERVED_SHARED STV_DEFAULT"
__nv_reservedSMEM_offset_0_alias:
	.zero		0
	.zero		64


//--------------------- .nv.global                --------------------------
	.section	.nv.global,"aw",@nobits
.nv.global:
	.type		_ZN34_INTERNAL_c9752da1_4_k_cu_f9e5a9e86thrust24THRUST_300001_SM_1000_NS3seqE,@object
	.size		_ZN34_INTERNAL_c9752da1_4_k_cu_f9e5a9e86thrust24THRUST_300001_SM_1000_NS3seqE,(_ZN34_INTERNAL_c9752da1_4_k_cu_f9e5a9e84cuda3std3__48in_placeE - _ZN34_INTERNAL_c9752da1_4_k_cu_f9e5a9e86thrust24THRUST_300001_SM_1000_NS3seqE)
_ZN34_INTERNAL_c9752da1_4_k_cu_f9e5a9e86thrust24THRUST_300001_SM_1000_NS3seqE:
	.zero		1
	.type		_ZN34_INTERNAL_c9752da1_4_k_cu_f9e5a9e84cuda3std3__48in_placeE,@object
	.size		_ZN34_INTERNAL_c9752da1_4_k_cu_f9e5a9e84cuda3std3__48in_placeE,(_ZN34_INTERNAL_c9752da1_4_k_cu_f9e5a9e84cuda3std6ranges3__45__cpo4sizeE - _ZN34_INTERNAL_c9752da1_4_k_cu_f9e5a9e84cuda3std3__48in_placeE)
_ZN34_INTERNAL_c9752da1_4_k_cu_f9e5a9e84cuda3std3__48in_placeE:
	.zero		1
	.type		_ZN34_INTERNAL_c9752da1_4_k_cu_f9e5a9e84cuda3std6ranges3__45__cpo4sizeE,@object
	.size		_ZN34_INTERNAL_c9752da1_4_k_cu_f9e5a9e84cuda3std6ranges3__45__cpo4sizeE,(_ZN34_INTERNAL_c9752da1_4_k_cu_f9e5a9e86thrust24THRUST_300001_SM_1000_NS12placeholders2_3E - _ZN34_INTERNAL_c9752da1_4_k_cu_f9e5a9e84cuda3std6ranges3__45__cpo4sizeE)
_ZN34_INTERNAL_c9752da1_4_k_cu_f9e5a9e84cuda3std6ranges3__45__cpo4sizeE:
	.zero		1
	.type		_ZN34_INTERNAL_c9752da1_4_k_cu_f9e5a9e86thrust24THRUST_300001_SM_1000_NS12placeholders2_3E,@object
	.size		_ZN34_INTERNAL_c9752da1_4_k_cu_f9e5a9e86thrust24THRUST_300001_SM_1000_NS12placeholders2_3E,(_ZN34_INTERNAL_c9752da1_4_k_cu_f9e5a9e84cuda3std3__45__cpo6cbeginE - _ZN34_INTERNAL_c9752da1_4_k_cu_f9e5a9e86thrust24THRUST_300001_SM_1000_NS12placeholders2_3E)
_ZN34_INTERNAL_c9752da1_4_k_cu_f9e5a9e86thrust24THRUST_300001_SM_1000_NS12placeholders2_3E:
	.zero		1
	.type		_ZN34_INTERNAL_c9752da1_4_k_cu_f9e5a9e84cuda3std3__45__cpo6cbeginE,@object
	.size		_ZN34_INTERNAL_c9752da1_4_k_cu_f9e5a9e84cuda3std3__45__cpo6cbeginE,(_ZN34_INTERNAL_c9752da1_4_k_cu_f9e5a9e84cuda3std6ranges3__45__cpo6cbeginE - _ZN34_INTERNAL_c9752da1_4_k_cu_f9e5a9e84cuda3std3__45__cpo6cbeginE)
_ZN34_INTERNAL_c9752da1_4_k_cu_f9e5a9e84cuda3std3__45__cpo6cbeginE:
	.zero		1
	.type		_ZN34_INTERNAL_c9752da1_4_k_cu_f9e5a9e84cuda3std6ranges3__45__cpo6cbeginE,@object
	.size		_ZN34_INTERNAL_c9752da1_4_k_cu_f9e5a9e84cuda3std6ranges3__45__cpo6cbeginE,(_ZN34_INTERNAL_c9752da1_4_k_cu_f9e5a9e86thrust24THRUST_300001_SM_1000_NS12placeholders2_7E - _ZN34_INTERNAL_c9752da1_4_k_cu_f9e5a9e84cuda3std6ranges3__45__cpo6cbeginE)
_ZN34_INTERNAL_c9752da1_4_k_cu_f9e5a9e84cuda3std6ranges3__45__cpo6cbeginE:
	.zero		1
	.type		_ZN34_INTERNAL_c9752da1_4_k_cu_f9e5a9e86thrust24THRUST_300001_SM_1000_NS12placeholders2_7E,@object
	.size		_ZN34_INTERNAL_c9752da1_4_k_cu_f9e5a9e86thrust24THRUST_300001_SM_1000_NS12placeholders2_7E,(_ZN34_INTERNAL_c9752da1_4_k_cu_f9e5a9e84cuda3std3__45__cpo7crbeginE - _ZN34_INTERNAL_c9752da1_4_k_cu_f9e5a9e86thrust24THRUST_300001_SM_1000_NS12placeholders2_7E)
_ZN34_INTERNAL_c9752da1_4_k_cu_f9e5a9e86thrust24THRUST_300001_SM_1000_NS12placeholders2_7E:
	.zero		1
	.type		_ZN34_INTERNAL_c9752da1_4_k_cu_f9e5a9e84cuda3std3__45__cpo7crbeginE,@object
	.size		_ZN34_INTERNAL_c9752da1_4_k_cu_f9e5a9e84cuda3std3__45__cpo7crbeginE,(_ZN34_INTERNAL_c9752da1_4_k_cu_f9e5a9e84cuda3std6ranges3__45__cpo4nextE - _ZN34_INTERNAL_c9752da1_4_k_cu_f9e5a9e84cuda3std3__45__cpo7crbeginE)
_ZN34_INTERNAL_c9752da1_4_k_cu_f9e5a9e84cuda3std3__45__cpo7crbeginE:
	.zero		1
	.type		_ZN34_INTERNAL_c9752da1_4_k_cu_f9e5a9e84cuda3std6ranges3__45__cpo4nextE,@object
	.size		_ZN34_INTERNAL_c9752da1_4_k_cu_f9e5a9e84cuda3std6ranges3__45__cpo4nextE,(_ZN34_INTERNAL_c9752da1_4_k_cu_f9e5a9e84cuda3std6ranges3__45__cpo4swapE - _ZN34_INTERNAL_c9752da1_4_k_cu_f9e5a9e84cuda3std6ranges3__45__cpo4nextE)
_ZN34_INTERNAL_c9752da1_4_k_cu_f9e5a9e84cuda3std6ranges3__45__cpo4nextE:
	.zero		1
	.type		_ZN34_INTERNAL_c9752da1_4_k_cu_f9e5a9e84cuda3std6ranges3__45__cpo4swapE,@object
	.size		_ZN34_INTERNAL_c9752da1_4_k_cu_f9e5a9e84cuda3std6ranges3__45__cpo4swapE,(_ZN34_INTERNAL_c9752da1_4_k_cu_f9e5a9e86thrust24THRUST_300001_SM_1000_NS8cuda_cub10par_nosyncE - _ZN34_INTERNAL_c9752da1_4_k_cu_f9e5a9e84cuda3std6ranges3__45__cpo4swapE)
_ZN34_INTERNAL_c9752da1_4_k_cu_f9e5a9e84cuda3std6ranges3__45__cpo4swapE:
	.zero		1
	.type		_ZN34_INTERNAL_c9752da1_4_k_cu_f9e5a9e86thrust24THRUST_300001_SM_1000_NS8cuda_cub10par_nosyncE,@object
	.size		_ZN34_INTERNAL_c9752da1_4_k_cu_f9e5a9e86thrust24THRUST_300001_SM_1000_NS8cuda_cub10par_nosyncE,(_ZN34_INTERNAL_c9752da1_4_k_cu_f9e5a9e86thrust24THRUST_300001_SM_1000_NS12placeholders2_9E - _ZN34_INTERNAL_c9752da1_4_k_cu_f9e5a9e86thrust24THRUST_300001_SM_1000_NS8cuda_cub10par_nosyncE)
_ZN34_INTERNAL_c9752da1_4_k_cu_f9e5a9e86thrust24THRUST_300001_SM_1000_NS8cuda_cub10par_nosyncE:
	.zero		1
	.type		_ZN34_INTERNAL_c9752da1_4_k_cu_f9e5a9e86thrust24THRUST_300001_SM_1000_NS12placeholders2_9E,@object
	.size		_ZN34_INTERNAL_c9752da1_4_k_cu_f9e5a9e86thrust24THRUST_300001_SM_1000_NS12placeholders2_9E,(_ZN34_INTERNAL_c9752da1_4_k_cu_f9e5a9e84cuda3std3__436_GLOBAL__N__c9752da1_4_k_cu_f9e5a9e86ignoreE - _ZN34_INTERNAL_c9752da1_4_k_cu_f9e5a9e86thrust24THRUST_300001_SM_1000_NS12placeholders2_9E)
_ZN34_INTERNAL_c9752da1_4_k_cu_f9e5a9e86thrust24THRUST_300001_SM_1000_NS12placeholders2_9E:
	.zero		1
	.type		_ZN34_INTERNAL_c9752da1_4_k_cu_f9e5a9e84cuda3std3__436_GLOBAL__N__c9752da1_4_k_cu_f9e5a9e86ignoreE,@object
	.size		_ZN34_INTERNAL_c9752da1_4_k_cu_f9e5a9e84cuda3std3__436_GLOBAL__N__c9752da1_4_k_cu_f9e5a9e86ignoreE,(_ZN34_INTERNAL_c9752da1_4_k_cu_f9e5a9e84cuda3std6ranges3__45__cpo4dataE - _ZN34_INTERNAL_c9752da1_4_k_cu_f9e5a9e84cuda3std3__436_GLOBAL__N__c9752da1_4_k_cu_f9e5a9e86ignoreE)
_ZN34_INTERNAL_c9752da1_4_k_cu_f9e5a9e84cuda3std3__436_GLOBAL__N__c9752da1_4_k_cu_f9e5a9e86ignoreE:
	.zero		1
	.type		_ZN34_INTERNAL_c9752da1_4_k_cu_f9e5a9e84cuda3std6ranges3__45__cpo4dataE,@object
	.size		_ZN34_INTERNAL_c9752da1_4_k_cu_f9e5a9e84cuda3std6ranges3__45__cpo4dataE,(_ZN34_INTERNAL_c9752da1_4_k_cu_f9e5a9e86thrust24THRUST_300001_SM_1000_NS12placeholders2_1E - _ZN34_INTERNAL_c9752da1_4_k_cu_f9e5a9e84cuda3std6ranges3__45__cpo4dataE)
_ZN34_INTERNAL_c9752da1_4_k_cu_f9e5a9e84cuda3std6ranges3__45__cpo4dataE:
	.zero		1
	.type		_ZN34_INTERNAL_c9752da1_4_k_cu_f9e5a9e86thrust24THRUST_300001_SM_1000_NS12placeholders2_1E,@object
	.size		_ZN34_INTERNAL_c9752da1_4_k_cu_f9e5a9e86thrust24THRUST_300001_SM_1000_NS12placeholders2_1E,(_ZN34_INTERNAL_c9752da1_4_k_cu_f9e5a9e84cuda3std3__45__cpo5beginE - _ZN34_INTERNAL_c9752da1_4_k_cu_f9e5a9e86thrust24THRUST_300001_SM_1000_NS12placeholders2_1E)
_ZN34_INTERNAL_c9752da1_4_k_cu_f9e5a9e86thrust24THRUST_300001_SM_1000_NS12placeholders2_1E:
	.zero		1
	.type		_ZN34_INTERNAL_c9752da1_4_k_cu_f9e5a9e84cuda3std3__45__cpo5beginE,@object
	.size		_ZN34_INTERNAL_c9752da1_4_k_cu_f9e5a9e84cuda3std3__45__cpo5beginE,(_ZN34_INTERNAL_c9752da1_4_k_cu_f9e5a9e84cuda3std6ranges3__45__cpo5beginE - _ZN34_INTERNAL_c9752da1_4_k_cu_f9e5a9e84cuda3std3__45__cpo5beginE)
_ZN34_INTERNAL_c9752da1_4_k_cu_f9e5a9e84cuda3std3__45__cpo5beginE:
	.zero		1
	.type		_ZN34_INTERNAL_c9752da1_4_k_cu_f9e5a9e84cuda3std6ranges3__45__cpo5beginE,@object
	.size		_ZN34_INTERNAL_c9752da1_4_k_cu_f9e5a9e84cuda3std6ranges3__45__cpo5beginE,(_ZN34_INTERNAL_c9752da1_4_k_cu_f9e5a9e86thrust24THRUST_300001_SM_1000_NS12placeholders2_5E - _ZN34_INTERNAL_c9752da1_4_k_cu_f9e5a9e84cuda3std6ranges3__45__cpo5beginE)
_ZN34_INTERNAL_c9752da1_4_k_cu_f9e5a9e84cuda3std6ranges3__45__cpo5beginE:
	.zero		1
	.type		_ZN34_INTERNAL_c9752da1_4_k_cu_f9e5a9e86thrust24THRUST_300001_SM_1000_NS12placeholders2_5E,@object
	.size		_ZN34_INTERNAL_c9752da1_4_k_cu_f9e5a9e86thrust24THRUST_300001_SM_1000_NS12placeholders2_5E,(_ZN34_INTERNAL_c9752da1_4_k_cu_f9e5a9e84cuda3std3__45__cpo6rbeginE - _ZN34_INTERNAL_c9752da1_4_k_cu_f9e5a9e86thrust24THRUST_300001_SM_1000_NS12placeholders2_5E)
_ZN34_INTERNAL_c9752da1_4_k_cu_f9e5a9e86thrust24THRUST_300001_SM_1000_NS12placeholders2_5E:
	.zero		1
	.type		_ZN34_INTERNAL_c9752da1_4_k_cu_f9e5a9e84cuda3std3__45__cpo6rbeginE,@object
	.size		_ZN34_INTERNAL_c9752da1_4_k_cu_f9e5a9e84cuda3std3__45__cpo6rbeginE,(_ZN34_INTERNAL_c9752da1_4_k_cu_f9e5a9e84cuda3std6ranges3__45__cpo7advanceE - _ZN34_INTERNAL_c9752da1_4_k_cu_f9e5a9e84cuda3std3__45__cpo6rbeginE)
_ZN34_INTERNAL_c9752da1_4_k_cu_f9e5a9e84cuda3std3__45__cpo6rbeginE:
	.zero		1
	.type		_ZN34_INTERNAL_c9752da1_4_k_cu_f9e5a9e84cuda3std6ranges3__45__cpo7advanceE,@object
	.size		_ZN34_INTERNAL_c9752da1_4_k_cu_f9e5a9e84cuda3std6ranges3__45__cpo7advanceE,(_ZN34_INTERNAL_c9752da1_4_k_cu_f9e5a9e84cuda3std3__47nulloptE - _ZN34_INTERNAL_c9752da1_4_k_cu_f9e5a9e84cuda3std6ranges3__45__cpo7advanceE)
_ZN34_INTERNAL_c9752da1_4_k_cu_f9e5a9e84cuda3std6ranges3__45__cpo7advanceE:
	.zero		1
	.type		_ZN34_INTERNAL_c9752da1_4_k_cu_f9e5a9e84cuda3std3__47nulloptE,@object
	.size		_ZN34_INTERNAL_c9752da1_4_k_cu_f9e5a9e84cuda3std3__47nulloptE,(_ZN34_INTERNAL_c9752da1_4_k_cu_f9e5a9e84cuda3std6ranges3__45__cpo8distanceE - _ZN34_INTERNAL_c9752da1_4_k_cu_f9e5a9e84cuda3std3__47nulloptE)
_ZN34_INTERNAL_c9752da1_4_k_cu_f9e5a9e84cuda3std3__47nulloptE:
	.zero		1
	.type		_ZN34_INTERNAL_c9752da1_4_k_cu_f9e5a9e84cuda3std6ranges3__45__cpo8distanceE,@object
	.size		_ZN34_INTERNAL_c9752da1_4_k_cu_f9e5a9e84cuda3std6ranges3__45__cpo8distanceE,(_ZN34_INTERNAL_c9752da1_4_k_cu_f9e5a9e86thrust24THRUST_300001_SM_1000_NS12placeholders3_10E - _ZN34_INTERNAL_c9752da1_4_k_cu_f9e5a9e84cuda3std6ranges3__45__cpo8distanceE)
_ZN34_INTERNAL_c9752da1_4_k_cu_f9e5a9e84cuda3std6ranges3__45__cpo8distanceE:
	.zero		1
	.type		_ZN34_INTERNAL_c9752da1_4_k_cu_f9e5a9e86thrust24THRUST_300001_SM_1000_NS12placeholders3_10E,@object
	.size		_ZN34_INTERNAL_c9752da1_4_k_cu_f9e5a9e86thrust24THRUST_300001_SM_1000_NS12placeholders3_10E,(_ZN34_INTERNAL_c9752da1_4_k_cu_f9e5a9e84cuda3std3__419piecewise_constructE - _ZN34_INTERNAL_c9752da1_4_k_cu_f9e5a9e86thrust24THRUST_300001_SM_1000_NS12placeholders3_10E)
_ZN34_INTERNAL_c9752da1_4_k_cu_f9e5a9e86thrust24THRUST_300001_SM_1000_NS12placeholders3_10E:
	.zero		1
	.type		_ZN34_INTERNAL_c9752da1_4_k_cu_f9e5a9e84cuda3std3__419piecewise_constructE,@object
	.size		_ZN34_INTERNAL_c9752da1_4_k_cu_f9e5a9e84cuda3std3__419piecewise_constructE,(_ZN34_INTERNAL_c9752da1_4_k_cu_f9e5a9e84cuda3std6ranges3__45__cpo5cdataE - _ZN34_INTERNAL_c9752da1_4_k_cu_f9e5a9e84cuda3std3__419piecewise_constructE)
_ZN34_INTERNAL_c9752da1_4_k_cu_f9e5a9e84cuda3std3__419piecewise_constructE:
	.zero		1
	.type		_ZN34_INTERNAL_c9752da1_4_k_cu_f9e5a9e84cuda3std6ranges3__45__cpo5cdataE,@object
	.size		_ZN34_INTERNAL_c9752da1_4_k_cu_f9e5a9e84cuda3std6ranges3__45__cpo5cdataE,(_ZN34_INTERNAL_c9752da1_4_k_cu_f9e5a9e86thrust24THRUST_300001_SM_1000_NS12placeholders2_2E - _ZN34_INTERNAL_c9752da1_4_k_cu_f9e5a9e84cuda3std6ranges3__45__cpo5cdataE)
_ZN34_INTERNAL_c9752da1_4_k_cu_f9e5a9e84cuda3std6ranges3__45__cpo5cdataE:
	.zero		1
	.type		_ZN34_INTERNAL_c9752da1_4_k_cu_f9e5a9e86thrust24THRUST_300001_SM_1000_NS12placeholders2_2E,@object
	.size		_ZN34_INTERNAL_c9752da1_4_k_cu_f9e5a9e86thrust24THRUST_300001_SM_1000_NS12placeholders2_2E,(_ZN34_INTERNAL_c9752da1_4_k_cu_f9e5a9e84cuda3std3__45__cpo3endE - _ZN34_INTERNAL_c9752da1_4_k_cu_f9e5a9e86thrust24THRUST_300001_SM_1000_NS12placeholders2_2E)
_ZN34_INTERNAL_c9752da1_4_k_cu_f9e5a9e86thrust24THRUST_300001_SM_1000_NS12placeholders2_2E:
	.zero		1
	.type		_ZN34_INTERNAL_c9752da1_4_k_cu_f9e5a9e84cuda3std3__45__cpo3endE,@object
	.size		_ZN34_INTERNAL_c9752da1_4_k_cu_f9e5a9e84cuda3std3__45__cpo3endE,(_ZN34_INTERNAL_c9752da1_4_k_cu_f9e5a9e84cuda3std6ranges3__45__cpo3endE - _ZN34_INTERNAL_c9752da1_4_k_cu_f9e5a9e84cuda3std3__45__cpo3endE)
_ZN34_INTERNAL_c9752da1_4_k_cu_f9e5a9e84cuda3std3__45__cpo3endE:
	.zero		1
	.type		_ZN34_INTERNAL_c9752da1_4_k_cu_f9e5a9e84cuda3std6ranges3__45__cpo3endE,@object
	.size		_ZN34_INTERNAL_c9752da1_4_k_cu_f9e5a9e84cuda3std6ranges3__45__cpo3endE,(_ZN34_INTERNAL_c9752da1_4_k_cu_f9e5a9e86thrust24THRUST_300001_SM_1000_NS12placeholders2_6E - _ZN34_INTERNAL_c9752da1_4_k_cu_f9e5a9e84cuda3std6ranges3__45__cpo3endE)
_ZN34_INTERNAL_c9752da1_4_k_cu_f9e5a9e84cuda3std6ranges3__45__cpo3endE:
	.zero		1
	.type		_ZN34_INTERNAL_c9752da1_4_k_cu_f9e5a9e86thrust24THRUST_300001_SM_1000_NS12placeholders2_6E,@object
	.size		_ZN34_INTERNAL_c9752da1_4_k_cu_f9e5a9e86thrust24THRUST_300001_SM_1000_NS12placeholders2_6E,(_ZN34_INTERNAL_c9752da1_4_k_cu_f9e5a9e84cuda3std3__45__cpo4rendE - _ZN34_INTERNAL_c9752da1_4_k_cu_f9e5a9e86thrust24THRUST_300001_SM_1000_NS12placeholders2_6E)
_ZN34_INTERNAL_c9752da1_4_k_cu_f9e5a9e86thrust24THRUST_300001_SM_1000_NS12placeholders2_6E:
	.zero		1
	.type		_ZN34_INTERNAL_c9752da1_4_k_cu_f9e5a9e84cuda3std3__45__cpo4rendE,@object
	.size		_ZN34_INTERNAL_c9752da1_4_k_cu_f9e5a9e84cuda3std3__45__cpo4rendE,(_ZN34_INTERNAL_c9752da1_4_k_cu_f9e5a9e84cuda3std6ranges3__45__cpo9iter_swapE - _ZN34_INTERNAL_c9752da1_4_k_cu_f9e5a9e84cuda3std3__45__cpo4rendE)
_ZN34_INTERNAL_c9752da1_4_k_cu_f9e5a9e84cuda3std3__45__cpo4rendE:
	.zero		1
	.type		_ZN34_INTERNAL_c9752da1_4_k_cu_f9e5a9e84cuda3std6ranges3__45__cpo9iter_swapE,@object
	.size		_ZN34_INTERNAL_c9752da1_4_k_cu_f9e5a9e84cuda3std6ranges3__45__cpo9iter_swapE,(_ZN34_INTERNAL_c9752da1_4_k_cu_f9e5a9e84cuda3std3__48unexpectE - _ZN34_INTERNAL_c9752da1_4_k_cu_f9e5a9e84cuda3std6ranges3__45__cpo9iter_swapE)
_ZN34_INTERNAL_c9752da1_4_k_cu_f9e5a9e84cuda3std6ranges3__45__cpo9iter_swapE:
	.zero		1
	.type		_ZN34_INTERNAL_c9752da1_4_k_cu_f9e5a9e84cuda3std3__48unexpectE,@object
	.size		_ZN34_INTERNAL_c9752da1_4_k_cu_f9e5a9e84cuda3std3__48unexpectE,(_ZN34_INTERNAL_c9752da1_4_k_cu_f9e5a9e86thrust24THRUST_300001_SM_1000_NS8cuda_cub3parE - _ZN34_INTERNAL_c9752da1_4_k_cu_f9e5a9e84cuda3std3__48unexpectE)
_ZN34_INTERNAL_c9752da1_4_k_cu_f9e5a9e84cuda3std3__48unexpectE:
	.zero		1
	.type		_ZN34_INTERNAL_c9752da1_4_k_cu_f9e5a9e86thrust24THRUST_300001_SM_1000_NS8cuda_cub3parE,@object
	.size		_ZN34_INTERNAL_c9752da1_4_k_cu_f9e5a9e86thrust24THRUST_300001_SM_1000_NS8cuda_cub3parE,(_ZN34_INTERNAL_c9752da1_4_k_cu_f9e5a9e86thrust24THRUST_300001_SM_1000_NS12placeholders2_4E - _ZN34_INTERNAL_c9752da1_4_k_cu_f9e5a9e86thrust24THRUST_300001_SM_1000_NS8cuda_cub3parE)
_ZN34_INTERNAL_c9752da1_4_k_cu_f9e5a9e86thrust24THRUST_300001_SM_1000_NS8cuda_cub3parE:
	.zero		1
	.type		_ZN34_INTERNAL_c9752da1_4_k_cu_f9e5a9e86thrust24THRUST_300001_SM_1000_NS12placeholders2_4E,@object
	.size		_ZN34_INTERNAL_c9752da1_4_k_cu_f9e5a9e86thrust24THRUST_300001_SM_1000_NS12placeholders2_4E,(_ZN34_INTERNAL_c9752da1_4_k_cu_f9e5a9e84cuda3std3__45__cpo4cendE - _ZN34_INTERNAL_c9752da1_4_k_cu_f9e5a9e86thrust24THRUST_300001_SM_1000_NS12placeholders2_4E)
_ZN34_INTERNAL_c9752da1_4_k_cu_f9e5a9e86thrust24THRUST_300001_SM_1000_NS12placeholders2_4E:
	.zero		1
	.type		_ZN34_INTERNAL_c9752da1_4_k_cu_f9e5a9e84cuda3std3__45__cpo4cendE,@object
	.size		_ZN34_INTERNAL_c9752da1_4_k_cu_f9e5a9e84cuda3std3__45__cpo4cendE,(_ZN34_INTERNAL_c9752da1_4_k_cu_f9e5a9e84cuda3std6ranges3__45__cpo4cendE - _ZN34_INTERNAL_c9752da1_4_k_cu_f9e5a9e84cuda3std3__45__cpo4cendE)
_ZN34_INTERNAL_c9752da1_4_k_cu_f9e5a9e84cuda3std3__45__cpo4cendE:
	.zero		1
	.type		_ZN34_INTERNAL_c9752da1_4_k_cu_f9e5a9e84cuda3std6ranges3__45__cpo4cendE,@object
	.size		_ZN34_INTERNAL_c9752da1_4_k_cu_f9e5a9e84cuda3std6ranges3__45__cpo4cendE,(_ZN34_INTERNAL_c9752da1_4_k_cu_f9e5a9e84cuda3std3__420unreachable_sentinelE - _ZN34_INTERNAL_c9752da1_4_k_cu_f9e5a9e84cuda3std6ranges3__45__cpo4cendE)
_ZN34_INTERNAL_c9752da1_4_k_cu_f9e5a9e84cuda3std6ranges3__45__cpo4cendE:
	.zero		1
	.type		_ZN34_INTERNAL_c9752da1_4_k_cu_f9e5a9e84cuda3std3__420unreachable_sentinelE,@object
	.size		_ZN34_INTERNAL_c9752da1_4_k_cu_f9e5a9e84cuda3std3__420unreachable_sentinelE,(_ZN34_INTERNAL_c9752da1_4_k_cu_f9e5a9e84cuda3std6ranges3__45__cpo5ssizeE - _ZN34_INTERNAL_c9752da1_4_k_cu_f9e5a9e84cuda3std3__420unreachable_sentinelE)
_ZN34_INTERNAL_c9752da1_4_k_cu_f9e5a9e84cuda3std3__420unreachable_sentinelE:
	.zero		1
	.type		_ZN34_INTERNAL_c9752da1_4_k_cu_f9e5a9e84cuda3std6ranges3__45__cpo5ssizeE,@object
	.size		_ZN34_INTERNAL_c9752da1_4_k_cu_f9e5a9e84cuda3std6ranges3__45__cpo5ssizeE,(_ZN34_INTERNAL_c9752da1_4_k_cu_f9e5a9e86thrust24THRUST_300001_SM_1000_NS12placeholders2_8E - _ZN34_INTERNAL_c9752da1_4_k_cu_f9e5a9e84cuda3std6ranges3__45__cpo5ssizeE)
_ZN34_INTERNAL_c9752da1_4_k_cu_f9e5a9e84cuda3std6ranges3__45__cpo5ssizeE:
	.zero		1
	.type		_ZN34_INTERNAL_c9752da1_4_k_cu_f9e5a9e86thrust24THRUST_300001_SM_1000_NS12placeholders2_8E,@object
	.size		_ZN34_INTERNAL_c9752da1_4_k_cu_f9e5a9e86thrust24THRUST_300001_SM_1000_NS12placeholders2_8E,(_ZN34_INTERNAL_c9752da1_4_k_cu_f9e5a9e84cuda3std3__45__cpo5crendE - _ZN34_INTERNAL_c9752da1_4_k_cu_f9e5a9e86thrust24THRUST_300001_SM_1000_NS12placeholders2_8E)
_ZN34_INTERNAL_c9752da1_4_k_cu_f9e5a9e86thrust24THRUST_300001_SM_1000_NS12placeholders2_8E:
	.zero		1
	.type		_ZN34_INTERNAL_c9752da1_4_k_cu_f9e5a9e84cuda3std3__45__cpo5crendE,@object
	.size		_ZN34_INTERNAL_c9752da1_4_k_cu_f9e5a9e84cuda3std3__45__cpo5crendE,(_ZN34_INTERNAL_c9752da1_4_k_cu_f9e5a9e84cuda3std6ranges3__45__cpo4prevE - _ZN34_INTERNAL_c9752da1_4_k_cu_f9e5a9e84cuda3std3__45__cpo5crendE)
_ZN34_INTERNAL_c9752da1_4_k_cu_f9e5a9e84cuda3std3__45__cpo5crendE:
	.zero		1
	.type		_ZN34_INTERNAL_c9752da1_4_k_cu_f9e5a9e84cuda3std6ranges3__45__cpo4prevE,@object
	.size		_ZN34_INTERNAL_c9752da1_4_k_cu_f9e5a9e84cuda3std6ranges3__45__cpo4prevE,(_ZN34_INTERNAL_c9752da1_4_k_cu_f9e5a9e84cuda3std6ranges3__45__cpo9iter_moveE - _ZN34_INTERNAL_c9752da1_4_k_cu_f9e5a9e84cuda3std6ranges3__45__cpo4prevE)
_ZN34_INTERNAL_c9752da1_4_k_cu_f9e5a9e84cuda3std6ranges3__45__cpo4prevE:
	.zero		1
	.type		_ZN34_INTERNAL_c9752da1_4_k_cu_f9e5a9e84cuda3std6ranges3__45__cpo9iter_moveE,@object
	.size		_ZN34_INTERNAL_c9752da1_4_k_cu_f9e5a9e84cuda3std6ranges3__45__cpo9iter_moveE,(_ZN34_INTERNAL_c9752da1_4_k_cu_f9e5a9e86thrust24THRUST_300001_SM_1000_NS6system6detail10sequential3seqE - _ZN34_INTERNAL_c9752da1_4_k_cu_f9e5a9e84cuda3std6ranges3__45__cpo9iter_moveE)
_ZN34_INTERNAL_c9752da1_4_k_cu_f9e5a9e84cuda3std6ranges3__45__cpo9iter_moveE:
	.zero		1
	.type		_ZN34_INTERNAL_c9752da1_4_k_cu_f9e5a9e86thrust24THRUST_300001_SM_1000_NS6system6detail10sequential3seqE,@object
	.size		_ZN34_INTERNAL_c9752da1_4_k_cu_f9e5a9e86thrust24THRUST_300001_SM_1000_NS6system6detail10sequential3seqE,(.L_31 - _ZN34_INTERNAL_c9752da1_4_k_cu_f9e5a9e86thrust24THRUST_300001_SM_1000_NS6system6detail10sequential3seqE)
_ZN34_INTERNAL_c9752da1_4_k_cu_f9e5a9e86thrust24THRUST_300001_SM_1000_NS6system6detail10sequential3seqE:
	.zero		1
.L_31:


//--------------------- .nv.constant0._ZN3cub18CUB_300001_SM_10006detail8for_each13static_kernelINS2_12policy_hub_t12policy_500_tEmN6thrust24THRUST_300001_SM_1000_NS8cuda_cub20__uninitialized_fill7functorINS7_10device_ptrIfEEfEEEEvT0_T1_ --------------------------
	.section	.nv.constant0._ZN3cub18CUB_300001_SM_10006detail8for_each13static_kernelINS2_12policy_hub_t12policy_500_tEmN6thrust24THRUST_300001_SM_1000_NS8cuda_cub20__uninitialized_fill7functorINS7_10device_ptrIfEEfEEEEvT0_T1_,"a",@progbits
	.sectionflags	@""
	.align	4
.nv.constant0._ZN3cub18CUB_300001_SM_10006detail8for_each13static_kernelINS2_12policy_hub_t12policy_500_tEmN6thrust24THRUST_300001_SM_1000_NS8cuda_cub20__uninitialized_fill7functorINS7_10device_ptrIfEEfEEEEvT0_T1_:
	.zero		920


//--------------------- .nv.constant0._ZN3cub18CUB_300001_SM_10006detail11EmptyKernelIvEEvv --------------------------
	.section	.nv.constant0._ZN3cub18CUB_300001_SM_10006detail11EmptyKernelIvEEvv,"a",@progbits
	.sectionflags	@""
	.align	4
.nv.constant0._ZN3cub18CUB_300001_SM_10006detail11EmptyKernelIvEEvv:
	.zero		896


//--------------------- .nv.constant0._Z13ft_mul_kernelPfPKfS1_iPKj --------------------------
	.section	.nv.constant0._Z13ft_mul_kernelPfPKfS1_iPKj,"a",@progbits
	.sectionflags	@""
	.align	4
.nv.constant0._Z13ft_mul_kernelPfPKfS1_iPKj:
	.zero		936


//--------------------- SYMBOLS --------------------------

	.type		.nv.reservedSmem.offset0,@object
	.size		.nv.reservedSmem.offset0,0x4
